	.target	sm_90a

	.elftype	@"ET_EXEC"


//--------------------- .note.nv.tkinfo           --------------------------
	.section	.note.nv.tkinfo,"",@"SHT_NOTE"
	.sectionflags	@"SHF_NOTE_NV_TKINFO"
	.tkinfo
        /*0018*/ 	.word	0x00000002
        /*0030*/ 	.string	""
        /*0030*/ 	.string	"ptxas"
        /*0030*/ 	.string	"Cuda compilation tools, release 13.0, V13.0.88"
        /*0030*/ 	.string	"Build cuda_13.0.r13.0/compiler.36424714_0"
        /*0030*/ 	.string	"-arch sm_90a -m 64 "



//--------------------- .note.nv.cuinfo           --------------------------
	.section	.note.nv.cuinfo,"",@"SHT_NOTE"
	.sectionflags	@"SHF_NOTE_NV_CUINFO"
        /*0018*/ 	.short	0x0002
        /*001a*/ 	.short	0x005a
        /*001c*/ 	.short	0x0082
	.zero		2


//--------------------- .nv.info                  --------------------------
	.section	.nv.info,"",@"SHT_CUDA_INFO"
	.align	4


	//----- nvinfo : EIATTR_REGCOUNT
	.align		4
        /*0000*/ 	.byte	0x04, 0x2f
        /*0002*/ 	.short	(.L_15 - .L_14)
	.align		4
.L_14:
        /*0004*/ 	.word	index@(_ZN7cutlass13device_kernelINS_4gemm6kernel13GemmUniversalIN4cute5tupleIJiiiiEEENS1_10collective13CollectiveMmaINS1_34MainloopSm90TmaGmmaWarpSpecializedILi28ENS5_IJNS4_1CILi1EEESB_SB_EEENS1_32KernelTmaWarpSpecializedPingpongEEENS5_IJNSA_ILi64EEESF_NSA_ILi32EEEEEENS_10bfloat16_tENS5_IJlSB_lEEESI_NS5_IJSB_llEEENS4_8TiledMMAINS4_8MMA_AtomIJNS4_4SM904GMMA27MMA_64x64x16_F32BF16BF16_SSILNSO_5MajorE0ELSQ_1ELNSO_7ScaleInE1ELSR_1EEEEEENS4_6LayoutISC_NS5_IJNSA_ILi0EEESV_SV_EEEEENS5_IJNS4_10UnderscoreESY_SY_EEEEENS4_13SM90_TMA_LOADENS4_14ComposedLayoutINS4_7SwizzleILi2ELi4ELi3EEENS4_18smem_ptr_flag_bitsILi16EEENSU_INS5_IJNSA_ILi8EEESG_EEENS5_IJSG_SB_EEEEEEEvNS4_8identityES11_NS12_INS13_ILi3ELi4ELi3EEES16_NSU_INS5_IJSF_S17_EEENS5_IJSB_SF_EEEEEEEvS1C_EENS_8epilogue10collective6detail29Sm90TmaWarpSpecializedAdapterINS1K_15DefaultEpilogueISI_SJ_SJ_NS1J_6thread17LinearCombinationISI_Li1EffLNS1O_9ScaleType4KindE0ELNS_15FloatRoundStyleE2ESI_EENS1_15EpilogueDefaultEEEEEvvEEEEvNT_6ParamsE)
        /*0008*/ 	.word	0x000000a8


	//----- nvinfo : EIATTR_FRAME_SIZE
	.align		4
.L_15:
        /*000c*/ 	.byte	0x04, 0x11
        /*000e*/ 	.short	(.L_17 - .L_16)
	.align		4
.L_16:
        /*0010*/ 	.word	index@(_ZN7cutlass13device_kernelINS_4gemm6kernel13GemmUniversalIN4cute5tupleIJiiiiEEENS1_10collective13CollectiveMmaINS1_34MainloopSm90TmaGmmaWarpSpecializedILi28ENS5_IJNS4_1CILi1EEESB_SB_EEENS1_32KernelTmaWarpSpecializedPingpongEEENS5_IJNSA_ILi64EEESF_NSA_ILi32EEEEEENS_10bfloat16_tENS5_IJlSB_lEEESI_NS5_IJSB_llEEENS4_8TiledMMAINS4_8MMA_AtomIJNS4_4SM904GMMA27MMA_64x64x16_F32BF16BF16_SSILNSO_5MajorE0ELSQ_1ELNSO_7ScaleInE1ELSR_1EEEEEENS4_6LayoutISC_NS5_IJNSA_ILi0EEESV_SV_EEEEENS5_IJNS4_10UnderscoreESY_SY_EEEEENS4_13SM90_TMA_LOADENS4_14ComposedLayoutINS4_7SwizzleILi2ELi4ELi3EEENS4_18smem_ptr_flag_bitsILi16EEENSU_INS5_IJNSA_ILi8EEESG_EEENS5_IJSG_SB_EEEEEEEvNS4_8identityES11_NS12_INS13_ILi3ELi4ELi3EEES16_NSU_INS5_IJSF_S17_EEENS5_IJSB_SF_EEEEEEEvS1C_EENS_8epilogue10collective6detail29Sm90TmaWarpSpecializedAdapterINS1K_15DefaultEpilogueISI_SJ_SJ_NS1J_6thread17LinearCombinationISI_Li1EffLNS1O_9ScaleType4KindE0ELNS_15FloatRoundStyleE2ESI_EENS1_15EpilogueDefaultEEEEEvvEEEEvNT_6ParamsE)
        /*0014*/ 	.word	0x00000008


	//----- nvinfo : EIATTR_MIN_STACK_SIZE
	.align		4
.L_17:
        /*0018*/ 	.byte	0x04, 0x12
        /*001a*/ 	.short	(.L_19 - .L_18)
	.align		4
.L_18:
        /*001c*/ 	.word	index@(_ZN7cutlass13device_kernelINS_4gemm6kernel13GemmUniversalIN4cute5tupleIJiiiiEEENS1_10collective13CollectiveMmaINS1_34MainloopSm90TmaGmmaWarpSpecializedILi28ENS5_IJNS4_1CILi1EEESB_SB_EEENS1_32KernelTmaWarpSpecializedPingpongEEENS5_IJNSA_ILi64EEESF_NSA_ILi32EEEEEENS_10bfloat16_tENS5_IJlSB_lEEESI_NS5_IJSB_llEEENS4_8TiledMMAINS4_8MMA_AtomIJNS4_4SM904GMMA27MMA_64x64x16_F32BF16BF16_SSILNSO_5MajorE0ELSQ_1ELNSO_7ScaleInE1ELSR_1EEEEEENS4_6LayoutISC_NS5_IJNSA_ILi0EEESV_SV_EEEEENS5_IJNS4_10UnderscoreESY_SY_EEEEENS4_13SM90_TMA_LOADENS4_14ComposedLayoutINS4_7SwizzleILi2ELi4ELi3EEENS4_18smem_ptr_flag_bitsILi16EEENSU_INS5_IJNSA_ILi8EEESG_EEENS5_IJSG_SB_EEEEEEEvNS4_8identityES11_NS12_INS13_ILi3ELi4ELi3EEES16_NSU_INS5_IJSF_S17_EEENS5_IJSB_SF_EEEEEEEvS1C_EENS_8epilogue10collective6detail29Sm90TmaWarpSpecializedAdapterINS1K_15DefaultEpilogueISI_SJ_SJ_NS1J_6thread17LinearCombinationISI_Li1EffLNS1O_9ScaleType4KindE0ELNS_15FloatRoundStyleE2ESI_EENS1_15EpilogueDefaultEEEEEvvEEEEvNT_6ParamsE)
        /*0020*/ 	.word	0x00000008
.L_19:


//--------------------- .nv.compat                --------------------------
	.section	.nv.compat,"",@"SHT_CUDA_COMPAT_INFO"
	.align	4
        /*0000*/ 	.byte	0x02, 0x09, 0x01, 0x00, 0x02, 0x02, 0x04, 0x00, 0x02, 0x05, 0x05, 0x00, 0x03, 0x07, 0x01, 0x01
        /*0010*/ 	.byte	0x02, 0x03, 0x01, 0x00, 0x02, 0x06, 0x01, 0x00, 0x04, 0x0b, 0x08, 0x00, 0x00, 0x00, 0x00, 0x00
        /*0020*/ 	.byte	0x00, 0x00, 0x00, 0x00


//--------------------- .nv.info._ZN7cutlass13device_kernelINS_4gemm6kernel13GemmUniversalIN4cute5tupleIJiiiiEEENS1_10collective13CollectiveMmaINS1_34MainloopSm90TmaGmmaWarpSpecializedILi28ENS5_IJNS4_1CILi1EEESB_SB_EEENS1_32KernelTmaWarpSpecializedPingpongEEENS5_IJNSA_ILi64EEESF_NSA_ILi32EEEEEENS_10bfloat16_tENS5_IJlSB_lEEESI_NS5_IJSB_llEEENS4_8TiledMMAINS4_8MMA_AtomIJNS4_4SM904GMMA27MMA_64x64x16_F32BF16BF16_SSILNSO_5MajorE0ELSQ_1ELNSO_7ScaleInE1ELSR_1EEEEEENS4_6LayoutISC_NS5_IJNSA_ILi0EEESV_SV_EEEEENS5_IJNS4_10UnderscoreESY_SY_EEEEENS4_13SM90_TMA_LOADENS4_14ComposedLayoutINS4_7SwizzleILi2ELi4ELi3EEENS4_18smem_ptr_flag_bitsILi16EEENSU_INS5_IJNSA_ILi8EEESG_EEENS5_IJSG_SB_EEEEEEEvNS4_8identityES11_NS12_INS13_ILi3ELi4ELi3EEES16_NSU_INS5_IJSF_S17_EEENS5_IJSB_SF_EEEEEEEvS1C_EENS_8epilogue10collective6detail29Sm90TmaWarpSpecializedAdapterINS1K_15DefaultEpilogueISI_SJ_SJ_NS1J_6thread17LinearCombinationISI_Li1EffLNS1O_9ScaleType4KindE0ELNS_15FloatRoundStyleE2ESI_EENS1_15EpilogueDefaultEEEEEvvEEEEvNT_6ParamsE --------------------------
	.section	.nv.info._ZN7cutlass13device_kernelINS_4gemm6kernel13GemmUniversalIN4cute5tupleIJiiiiEEENS1_10collective13CollectiveMmaINS1_34MainloopSm90TmaGmmaWarpSpecializedILi28ENS5_IJNS4_1CILi1EEESB_SB_EEENS1_32KernelTmaWarpSpecializedPingpongEEENS5_IJNSA_ILi64EEESF_NSA_ILi32EEEEEENS_10bfloat16_tENS5_IJlSB_lEEESI_NS5_IJSB_llEEENS4_8TiledMMAINS4_8MMA_AtomIJNS4_4SM904GMMA27MMA_64x64x16_F32BF16BF16_SSILNSO_5MajorE0ELSQ_1ELNSO_7ScaleInE1ELSR_1EEEEEENS4_6LayoutISC_NS5_IJNSA_ILi0EEESV_SV_EEEEENS5_IJNS4_10UnderscoreESY_SY_EEEEENS4_13SM90_TMA_LOADENS4_14ComposedLayoutINS4_7SwizzleILi2ELi4ELi3EEENS4_18smem_ptr_flag_bitsILi16EEENSU_INS5_IJNSA_ILi8EEESG_EEENS5_IJSG_SB_EEEEEEEvNS4_8identityES11_NS12_INS13_ILi3ELi4ELi3EEES16_NSU_INS5_IJSF_S17_EEENS5_IJSB_SF_EEEEEEEvS1C_EENS_8epilogue10collective6detail29Sm90TmaWarpSpecializedAdapterINS1K_15DefaultEpilogueISI_SJ_SJ_NS1J_6thread17LinearCombinationISI_Li1EffLNS1O_9ScaleType4KindE0ELNS_15FloatRoundStyleE2ESI_EENS1_15EpilogueDefaultEEEEEvvEEEEvNT_6ParamsE,"",@"SHT_CUDA_INFO"
	.sectionflags	@""
	.align	4


	//----- nvinfo : EIATTR_CUDA_API_VERSION
	.align		4
        /*0000*/ 	.byte	0x04, 0x37
        /*0002*/ 	.short	(.L_21 - .L_20)
.L_20:
        /*0004*/ 	.word	0x00000082


	//----- nvinfo : EIATTR_KPARAM_INFO
	.align		4
.L_21:
        /*0008*/ 	.byte	0x04, 0x17
        /*000a*/ 	.short	(.L_23 - .L_22)
.L_22:
        /*000c*/ 	.word	0x00000000
        /*0010*/ 	.short	0x0000
        /*0012*/ 	.short	0x0070
        /*0014*/ 	.byte	0x00, 0xf0, 0x01, 0x10


	//----- nvinfo : EIATTR_SPARSE_MMA_MASK
	.align		4
.L_23:
        /*0018*/ 	.byte	0x03, 0x50
        /*001a*/ 	.short	0x0000


	//----- nvinfo : EIATTR_MAXREG_COUNT
	.align		4
        /*001c*/ 	.byte	0x03, 0x1b
        /*001e*/ 	.short	0x00a8


	//----- nvinfo : EIATTR_NUM_BARRIERS
	.align		4
        /*0020*/ 	.byte	0x02, 0x4c
        /*0022*/ 	.byte	0x01
	.zero		1


	//----- nvinfo : EIATTR_EXTERNS
	.align		4
        /*0024*/ 	.byte	0x04, 0x0f
        /*0026*/ 	.short	(.L_25 - .L_24)


	//   ....[0]....
	.align		4
.L_24:
        /*0028*/ 	.word	index@(__assertfail)


	//----- nvinfo : EIATTR_ANNOTATIONS
	.align		4
.L_25:
        /*002c*/ 	.byte	0x04, 0x55
        /*002e*/ 	.short	(.L_27 - .L_26)


	//   ....[0]....
.L_26:
        /*0030*/ 	.word	0x00000001
        /*0034*/ 	.byte	0x00, 0x0e, 0x00, 0x00, 0x01, 0x00, 0x00, 0x00, 0x10, 0x44, 0x00, 0x00, 0x01, 0x00, 0x00, 0x00
        /*0044*/ 	.byte	0x00, 0x50, 0x00, 0x00


	//----- nvinfo : EIATTR_MERCURY_ISA_VERSION
	.align		4
.L_27:
        /*0048*/ 	.byte	0x03, 0x5f
        /*004a*/ 	.short	0x0101


	//----- nvinfo : EIATTR_INT_WARP_WIDE_INSTR_OFFSETS
	.align		4
        /*004c*/ 	.byte	0x04, 0x31
        /*004e*/ 	.short	(.L_29 - .L_28)


	//   ....[0]....
.L_28:
        /*0050*/ 	.word	0x00000710


	//   ....[1]....
        /*0054*/ 	.word	0x00000730


	//   ....[2]....
        /*0058*/ 	.word	0x000007b0


	//   ....[3]....
        /*005c*/ 	.word	0x000007c0


	//   ....[4]....
        /*0060*/ 	.word	0x000007d0


	//   ....[5]....
        /*0064*/ 	.word	0x000007f0


	//   ....[6]....
        /*0068*/ 	.word	0x00000880


	//   ....[7]....
        /*006c*/ 	.word	0x000008a0


	//----- nvinfo : EIATTR_COOP_GROUP_MASK_REGIDS
	.align		4
.L_29:
        /*0070*/ 	.byte	0x04, 0x29
        /*0072*/ 	.short	(.L_31 - .L_30)


	//   ....[0]....
.L_30:
        /*0074*/ 	.word	0xffffffff


	//   ....[1]....
        /*0078*/ 	.word	0xffffffff


	//   ....[2]....
        /*007c*/ 	.word	0xffffffff


	//   ....[3]....
        /*0080*/ 	.word	0xffffffff


	//   ....[4]....
        /*0084*/ 	.word	0xffffffff


	//   ....[5]....
        /*0088*/ 	.word	0xffffffff


	//----- nvinfo : EIATTR_COOP_GROUP_INSTR_OFFSETS
	.align		4
.L_31:
        /*008c*/ 	.byte	0x04, 0x28
        /*008e*/ 	.short	(.L_33 - .L_32)


	//   ....[0]....
.L_32:
        /*0090*/ 	.word	0x00000070


	//   ....[1]....
        /*0094*/ 	.word	0x00000080


	//   ....[2]....
        /*0098*/ 	.word	0x00000140


	//   ....[3]....
        /*009c*/ 	.word	0x00000600


	//   ....[4]....
        /*00a0*/ 	.word	0x00000640


	//   ....[5]....
        /*00a4*/ 	.word	0x00000690


	//----- nvinfo : EIATTR_REG_RECONFIG
	.align		4
.L_33:
        /*00a8*/ 	.byte	0x01, 0x54
	.zero		2


	//----- nvinfo : EIATTR_SYSCALL_OFFSETS
	.align		4
        /*00ac*/ 	.byte	0x04, 0x46
        /*00ae*/ 	.short	(.L_35 - .L_34)


	//   ....[0]....
.L_34:
        /*00b0*/ 	.word	0x00001920


	//----- nvinfo : EIATTR_MBARRIER_INSTR_OFFSETS
	.align		4
.L_35:
        /*00b4*/ 	.byte	0x04, 0x39
        /*00b6*/ 	.short	(.L_37 - .L_36)


	//   ....[0]....
.L_36:
        /*00b8*/ 	.word	0x00000260
        /*00bc*/ 	.word	0x000000ff
        /*00c0*/ 	.word	0x00000000
        /*00c4*/ 	.short	0x0100
        /*00c6*/ 	.byte	0x08
	.zero		1


	//   ....[1]....
        /*00c8*/ 	.word	0x00000270
        /*00cc*/ 	.word	0x000000ff
        /*00d0*/ 	.word	0x000000e0
        /*00d4*/ 	.short	0x0100
        /*00d6*/ 	.byte	0x08
	.zero		1


	//   ....[2]....
        /*00d8*/ 	.word	0x00000280
        /*00dc*/ 	.word	0x000000ff
        /*00e0*/ 	.word	0x00000008
        /*00e4*/ 	.short	0x0100
        /*00e6*/ 	.byte	0x08
	.zero		1


	//   ....[3]....
        /*00e8*/ 	.word	0x00000290
        /*00ec*/ 	.word	0x000000ff
        /*00f0*/ 	.word	0x000000e8
        /*00f4*/ 	.short	0x0100
        /*00f6*/ 	.byte	0x08
	.zero		1


	//   ....[4]....
        /*00f8*/ 	.word	0x000002a0
        /*00fc*/ 	.word	0x000000ff
        /*0100*/ 	.word	0x00000010
        /*0104*/ 	.short	0x0100
        /*0106*/ 	.byte	0x08
	.zero		1


	//   ....[5]....
        /*0108*/ 	.word	0x000002b0
        /*010c*/ 	.word	0x000000ff
        /*0110*/ 	.word	0x000000f0
        /*0114*/ 	.short	0x0100
        /*0116*/ 	.byte	0x08
	.zero		1


	//   ....[6]....
        /*0118*/ 	.word	0x000002c0
        /*011c*/ 	.word	0x000000ff
        /*0120*/ 	.word	0x00000018
        /*0124*/ 	.short	0x0100
        /*0126*/ 	.byte	0x08
	.zero		1


	//   ....[7]....
        /*0128*/ 	.word	0x000002d0
        /*012c*/ 	.word	0x000000ff
        /*0130*/ 	.word	0x000000f8
        /*0134*/ 	.short	0x0100
        /*0136*/ 	.byte	0x08
	.zero		1


	//   ....[8]....
        /*0138*/ 	.word	0x000002e0
        /*013c*/ 	.word	0x000000ff
        /*0140*/ 	.word	0x00000020
        /*0144*/ 	.short	0x0100
        /*0146*/ 	.byte	0x08
	.zero		1


	//   ....[9]....
        /*0148*/ 	.word	0x000002f0
        /*014c*/ 	.word	0x000000ff
        /*0150*/ 	.word	0x00000100
        /*0154*/ 	.short	0x0100
        /*0156*/ 	.byte	0x08
	.zero		1


	//   ....[10]....
        /*0158*/ 	.word	0x00000300
        /*015c*/ 	.word	0x000000ff
        /*0160*/ 	.word	0x00000028
        /*0164*/ 	.short	0x0100
        /*0166*/ 	.byte	0x08
	.zero		1


	//   ....[11]....
        /*0168*/ 	.word	0x00000310
        /*016c*/ 	.word	0x000000ff
        /*0170*/ 	.word	0x00000108
        /*0174*/ 	.short	0x0100
        /*0176*/ 	.byte	0x08
	.zero		1


	//   ....[12]....
        /*0178*/ 	.word	0x00000320
        /*017c*/ 	.word	0x000000ff
        /*0180*/ 	.word	0x00000030
        /*0184*/ 	.short	0x0100
        /*0186*/ 	.byte	0x08
	.zero		1


	//   ....[13]....
        /*0188*/ 	.word	0x00000330
        /*018c*/ 	.word	0x000000ff
        /*0190*/ 	.word	0x00000110
        /*0194*/ 	.short	0x0100
        /*0196*/ 	.byte	0x08
	.zero		1


	//   ....[14]....
        /*0198*/ 	.word	0x00000340
        /*019c*/ 	.word	0x000000ff
        /*01a0*/ 	.word	0x00000038
        /*01a4*/ 	.short	0x0100
        /*01a6*/ 	.byte	0x08
	.zero		1


	//   ....[15]....
        /*01a8*/ 	.word	0x00000350
        /*01ac*/ 	.word	0x000000ff
        /*01b0*/ 	.word	0x00000118
        /*01b4*/ 	.short	0x0100
        /*01b6*/ 	.byte	0x08
	.zero		1


	//   ....[16]....
        /*01b8*/ 	.word	0x00000360
        /*01bc*/ 	.word	0x000000ff
        /*01c0*/ 	.word	0x00000040
        /*01c4*/ 	.short	0x0100
        /*01c6*/ 	.byte	0x08
	.zero		1


	//   ....[17]....
        /*01c8*/ 	.word	0x00000370
        /*01cc*/ 	.word	0x000000ff
        /*01d0*/ 	.word	0x00000120
        /*01d4*/ 	.short	0x0100
        /*01d6*/ 	.byte	0x08
	.zero		1


	//   ....[18]....
        /*01d8*/ 	.word	0x00000380
        /*01dc*/ 	.word	0x000000ff
        /*01e0*/ 	.word	0x00000048
        /*01e4*/ 	.short	0x0100
        /*01e6*/ 	.byte	0x08
	.zero		1


	//   ....[19]....
        /*01e8*/ 	.word	0x00000390
        /*01ec*/ 	.word	0x000000ff
        /*01f0*/ 	.word	0x00000128
        /*01f4*/ 	.short	0x0100
        /*01f6*/ 	.byte	0x08
	.zero		1


	//   ....[20]....
        /*01f8*/ 	.word	0x000003a0
        /*01fc*/ 	.word	0x000000ff
        /*0200*/ 	.word	0x00000050
        /*0204*/ 	.short	0x0100
        /*0206*/ 	.byte	0x08
	.zero		1


	//   ....[21]....
        /*0208*/ 	.word	0x000003b0
        /*020c*/ 	.word	0x000000ff
        /*0210*/ 	.word	0x00000130
        /*0214*/ 	.short	0x0100
        /*0216*/ 	.byte	0x08
	.zero		1


	//   ....[22]....
        /*0218*/ 	.word	0x000003c0
        /*021c*/ 	.word	0x000000ff
        /*0220*/ 	.word	0x00000058
        /*0224*/ 	.short	0x0100
        /*0226*/ 	.byte	0x08
	.zero		1


	//   ....[23]....
        /*0228*/ 	.word	0x000003d0
        /*022c*/ 	.word	0x000000ff
        /*0230*/ 	.word	0x00000138
        /*0234*/ 	.short	0x0100
        /*0236*/ 	.byte	0x08
	.zero		1


	//   ....[24]....
        /*0238*/ 	.word	0x000003e0
        /*023c*/ 	.word	0x000000ff
        /*0240*/ 	.word	0x00000060
        /*0244*/ 	.short	0x0100
        /*0246*/ 	.byte	0x08
	.zero		1


	//   ....[25]....
        /*0248*/ 	.word	0x000003f0
        /*024c*/ 	.word	0x000000ff
        /*0250*/ 	.word	0x00000140
        /*0254*/ 	.short	0x0100
        /*0256*/ 	.byte	0x08
	.zero		1


	//   ....[26]....
        /*0258*/ 	.word	0x00000400
        /*025c*/ 	.word	0x000000ff
        /*0260*/ 	.word	0x00000068
        /*0264*/ 	.short	0x0100
        /*0266*/ 	.byte	0x08
	.zero		1


	//   ....[27]....
        /*0268*/ 	.word	0x00000410
        /*026c*/ 	.word	0x000000ff
        /*0270*/ 	.word	0x00000148
        /*0274*/ 	.short	0x0100
        /*0276*/ 	.byte	0x08
	.zero		1


	//   ....[28]....
        /*0278*/ 	.word	0x00000420
        /*027c*/ 	.word	0x000000ff
        /*0280*/ 	.word	0x00000070
        /*0284*/ 	.short	0x0100
        /*0286*/ 	.byte	0x08
	.zero		1


	//   ....[29]....
        /*0288*/ 	.word	0x00000430
        /*028c*/ 	.word	0x000000ff
        /*0290*/ 	.word	0x00000150
        /*0294*/ 	.short	0x0100
        /*0296*/ 	.byte	0x08
	.zero		1


	//   ....[30]....
        /*0298*/ 	.word	0x00000440
        /*029c*/ 	.word	0x000000ff
        /*02a0*/ 	.word	0x00000078
        /*02a4*/ 	.short	0x0100
        /*02a6*/ 	.byte	0x08
	.zero		1


	//   ....[31]....
        /*02a8*/ 	.word	0x00000450
        /*02ac*/ 	.word	0x000000ff
        /*02b0*/ 	.word	0x00000158
        /*02b4*/ 	.short	0x0100
        /*02b6*/ 	.byte	0x08
	.zero		1


	//   ....[32]....
        /*02b8*/ 	.word	0x00000460
        /*02bc*/ 	.word	0x000000ff
        /*02c0*/ 	.word	0x00000080
        /*02c4*/ 	.short	0x0100
        /*02c6*/ 	.byte	0x08
	.zero		1


	//   ....[33]....
        /*02c8*/ 	.word	0x00000470
        /*02cc*/ 	.word	0x000000ff
        /*02d0*/ 	.word	0x00000160
        /*02d4*/ 	.short	0x0100
        /*02d6*/ 	.byte	0x08
	.zero		1


	//   ....[34]....
        /*02d8*/ 	.word	0x00000480
        /*02dc*/ 	.word	0x000000ff
        /*02e0*/ 	.word	0x00000088
        /*02e4*/ 	.short	0x0100
        /*02e6*/ 	.byte	0x08
	.zero		1


	//   ....[35]....
        /*02e8*/ 	.word	0x00000490
        /*02ec*/ 	.word	0x000000ff
        /*02f0*/ 	.word	0x00000168
        /*02f4*/ 	.short	0x0100
        /*02f6*/ 	.byte	0x08
	.zero		1


	//   ....[36]....
        /*02f8*/ 	.word	0x000004a0
        /*02fc*/ 	.word	0x000000ff
        /*0300*/ 	.word	0x00000090
        /*0304*/ 	.short	0x0100
        /*0306*/ 	.byte	0x08
	.zero		1


	//   ....[37]....
        /*0308*/ 	.word	0x000004b0
        /*030c*/ 	.word	0x000000ff
        /*0310*/ 	.word	0x00000170
        /*0314*/ 	.short	0x0100
        /*0316*/ 	.byte	0x08
	.zero		1


	//   ....[38]....
        /*0318*/ 	.word	0x000004c0
        /*031c*/ 	.word	0x000000ff
        /*0320*/ 	.word	0x00000098
        /*0324*/ 	.short	0x0100
        /*0326*/ 	.byte	0x08
	.zero		1


	//   ....[39]....
        /*0328*/ 	.word	0x000004d0
        /*032c*/ 	.word	0x000000ff
        /*0330*/ 	.word	0x00000178
        /*0334*/ 	.short	0x0100
        /*0336*/ 	.byte	0x08
	.zero		1


	//   ....[40]....
        /*0338*/ 	.word	0x000004e0
        /*033c*/ 	.word	0x000000ff
        /*0340*/ 	.word	0x000000a0
        /*0344*/ 	.short	0x0100
        /*0346*/ 	.byte	0x08
	.zero		1


	//   ....[41]....
        /*0348*/ 	.word	0x000004f0
        /*034c*/ 	.word	0x000000ff
        /*0350*/ 	.word	0x00000180
        /*0354*/ 	.short	0x0100
        /*0356*/ 	.byte	0x08
	.zero		1


	//   ....[42]....
        /*0358*/ 	.word	0x00000500
        /*035c*/ 	.word	0x000000ff
        /*0360*/ 	.word	0x000000a8
        /*0364*/ 	.short	0x0100
        /*0366*/ 	.byte	0x08
	.zero		1


	//   ....[43]....
        /*0368*/ 	.word	0x00000510
        /*036c*/ 	.word	0x000000ff
        /*0370*/ 	.word	0x00000188
        /*0374*/ 	.short	0x0100
        /*0376*/ 	.byte	0x08
	.zero		1


	//   ....[44]....
        /*0378*/ 	.word	0x00000520
        /*037c*/ 	.word	0x000000ff
        /*0380*/ 	.word	0x000000b0
        /*0384*/ 	.short	0x0100
        /*0386*/ 	.byte	0x08
	.zero		1


	//   ....[45]....
        /*0388*/ 	.word	0x00000530
        /*038c*/ 	.word	0x000000ff
        /*0390*/ 	.word	0x00000190
        /*0394*/ 	.short	0x0100
        /*0396*/ 	.byte	0x08
	.zero		1


	//   ....[46]....
        /*0398*/ 	.word	0x00000540
        /*039c*/ 	.word	0x000000ff
        /*03a0*/ 	.word	0x000000b8
        /*03a4*/ 	.short	0x0100
        /*03a6*/ 	.byte	0x08
	.zero		1


	//   ....[47]....
        /*03a8*/ 	.word	0x00000550
        /*03ac*/ 	.word	0x000000ff
        /*03b0*/ 	.word	0x00000198
        /*03b4*/ 	.short	0x0100
        /*03b6*/ 	.byte	0x08
	.zero		1


	//   ....[48]....
        /*03b8*/ 	.word	0x00000560
        /*03bc*/ 	.word	0x000000ff
        /*03c0*/ 	.word	0x000000c0
        /*03c4*/ 	.short	0x0100
        /*03c6*/ 	.byte	0x08
	.zero		1


	//   ....[49]....
        /*03c8*/ 	.word	0x00000570
        /*03cc*/ 	.word	0x000000ff
        /*03d0*/ 	.word	0x000001a0
        /*03d4*/ 	.short	0x0100
        /*03d6*/ 	.byte	0x08
	.zero		1


	//   ....[50]....
        /*03d8*/ 	.word	0x00000580
        /*03dc*/ 	.word	0x000000ff
        /*03e0*/ 	.word	0x000000c8
        /*03e4*/ 	.short	0x0100
        /*03e6*/ 	.byte	0x08
	.zero		1


	//   ....[51]....
        /*03e8*/ 	.word	0x00000590
        /*03ec*/ 	.word	0x000000ff
        /*03f0*/ 	.word	0x000001a8
        /*03f4*/ 	.short	0x0100
        /*03f6*/ 	.byte	0x08
	.zero		1


	//   ....[52]....
        /*03f8*/ 	.word	0x000005a0
        /*03fc*/ 	.word	0x000000ff
        /*0400*/ 	.word	0x000000d0
        /*0404*/ 	.short	0x0100
        /*0406*/ 	.byte	0x08
	.zero		1


	//   ....[53]....
        /*0408*/ 	.word	0x000005b0
        /*040c*/ 	.word	0x000000ff
        /*0410*/ 	.word	0x000001b0
        /*0414*/ 	.short	0x0100
        /*0416*/ 	.byte	0x08
	.zero		1


	//   ....[54]....
        /*0418*/ 	.word	0x000005c0
        /*041c*/ 	.word	0x000000ff
        /*0420*/ 	.word	0x000000d8
        /*0424*/ 	.short	0x0100
        /*0426*/ 	.byte	0x08
	.zero		1


	//   ....[55]....
        /*0428*/ 	.word	0x000005d0
        /*042c*/ 	.word	0x000000ff
        /*0430*/ 	.word	0x000001b8
        /*0434*/ 	.short	0x0100
        /*0436*/ 	.byte	0x08
	.zero		1


	//   ....[56]....
        /*0438*/ 	.word	0x000008e0
        /*043c*/ 	.word	0x000000ff
        /*0440*/ 	.word	0x000001f0
        /*0444*/ 	.short	0x0100
        /*0446*/ 	.byte	0x08
	.zero		1


	//   ....[57]....
        /*0448*/ 	.word	0x00000950
        /*044c*/ 	.word	0x000000ff
        /*0450*/ 	.word	0x000001f8
        /*0454*/ 	.short	0x0100
        /*0456*/ 	.byte	0x08
	.zero		1


	//   ....[58]....
        /*0458*/ 	.word	0x00000970
        /*045c*/ 	.word	0x000000ff
        /*0460*/ 	.word	0x000001d0
        /*0464*/ 	.short	0x0100
        /*0466*/ 	.byte	0x09
	.zero		1


	//   ....[59]....
        /*0468*/ 	.word	0x00000980
        /*046c*/ 	.word	0x000000ff
        /*0470*/ 	.word	0x000001d8
        /*0474*/ 	.short	0x0100
        /*0476*/ 	.byte	0x09
	.zero		1


	//   ....[60]....
        /*0478*/ 	.word	0x00000990
        /*047c*/ 	.word	0x000000ff
        /*0480*/ 	.word	0x000001e0
        /*0484*/ 	.short	0x0100
        /*0486*/ 	.byte	0x09
	.zero		1


	//   ....[61]....
        /*0488*/ 	.word	0x000009a0
        /*048c*/ 	.word	0x000000ff
        /*0490*/ 	.word	0x000001e8
        /*0494*/ 	.short	0x0100
        /*0496*/ 	.byte	0x09
	.zero		1


	//   ....[62]....
        /*0498*/ 	.word	0x00001800
        /*049c*/ 	.word	0x0000003d
        /*04a0*/ 	.word	0x00000000
        /*04a4*/ 	.short	0x010a
        /*04a6*/ 	.byte	0x2a
	.zero		1


	//   ....[63]....
        /*04a8*/ 	.word	0x000019a0
        /*04ac*/ 	.word	0x00000003
        /*04b0*/ 	.word	0x00000000
        /*04b4*/ 	.short	0x010a
        /*04b6*/ 	.byte	0x3f
	.zero		1


	//   ....[64]....
        /*04b8*/ 	.word	0x000019e0
        /*04bc*/ 	.word	0x00000003
        /*04c0*/ 	.word	0x00000000
        /*04c4*/ 	.short	0x010a
        /*04c6*/ 	.byte	0x3f
	.zero		1


	//   ....[65]....
        /*04c8*/ 	.word	0x00001be0
        /*04cc*/ 	.word	0x000000ff
        /*04d0*/ 	.word	0x00000000
        /*04d4*/ 	.short	0x010a
        /*04d6*/ 	.byte	0x04
	.zero		1


	//   ....[66]....
        /*04d8*/ 	.word	0x00001c20
        /*04dc*/ 	.word	0x000000ff
        /*04e0*/ 	.word	0x00000000
        /*04e4*/ 	.short	0x010a
        /*04e6*/ 	.byte	0x04
	.zero		1


	//   ....[67]....
        /*04e8*/ 	.word	0x00001d80
        /*04ec*/ 	.word	0x000000ff
        /*04f0*/ 	.word	0x00000000
        /*04f4*/ 	.short	0x0101
        /*04f6*/ 	.byte	0x04
	.zero		1


	//   ....[68]....
        /*04f8*/ 	.word	0x00001e70
        /*04fc*/ 	.word	0x0000003e
        /*0500*/ 	.word	0x00000000
        /*0504*/ 	.short	0x0101
        /*0506*/ 	.byte	0x2f
	.zero		1


	//   ....[69]....
        /*0508*/ 	.word	0x00001f40
        /*050c*/ 	.word	0x000000ff
        /*0510*/ 	.word	0x00000000
        /*0514*/ 	.short	0x0101
        /*0516*/ 	.byte	0x04
	.zero		1


	//   ....[70]....
        /*0518*/ 	.word	0x00001ff0
        /*051c*/ 	.word	0x0000003d
        /*0520*/ 	.word	0x00000010
        /*0524*/ 	.short	0x010a
        /*0526*/ 	.byte	0x2a
	.zero		1


	//   ....[71]....
        /*0528*/ 	.word	0x00004430
        /*052c*/ 	.word	0x00000040
        /*0530*/ 	.word	0x00000000
        /*0534*/ 	.short	0x0101
        /*0536*/ 	.byte	0x2f
	.zero		1


	//   ....[72]....
        /*0538*/ 	.word	0x00004d90
        /*053c*/ 	.word	0x0000000a
        /*0540*/ 	.word	0x000000e0
        /*0544*/ 	.short	0x010a
        /*0546*/ 	.byte	0x3f
	.zero		1


	//   ....[73]....
        /*0548*/ 	.word	0x00005120
        /*054c*/ 	.word	0x00000002
        /*0550*/ 	.word	0x000001f8
        /*0554*/ 	.short	0x0101
        /*0556*/ 	.byte	0x3f
	.zero		1


	//   ....[74]....
        /*0558*/ 	.word	0x00005890
        /*055c*/ 	.word	0x00000007
        /*0560*/ 	.word	0x00000000
        /*0564*/ 	.short	0x010a
        /*0566*/ 	.byte	0x3f
	.zero		1


	//   ....[75]....
        /*0568*/ 	.word	0x00005910
        /*056c*/ 	.word	0x00000009
        /*0570*/ 	.word	0x00000000
        /*0574*/ 	.short	0x010a
        /*0576*/ 	.byte	0x3f
	.zero		1


	//   ....[76]....
        /*0578*/ 	.word	0x000059a0
        /*057c*/ 	.word	0x00000006
        /*0580*/ 	.word	0x00000000
        /*0584*/ 	.short	0x010a
        /*0586*/ 	.byte	0x3f
	.zero		1


	//   ....[77]....
        /*0588*/ 	.word	0x00005a30
        /*058c*/ 	.word	0x00000009
        /*0590*/ 	.word	0x00000000
        /*0594*/ 	.short	0x010a
        /*0596*/ 	.byte	0x3f
	.zero		1


	//   ....[78]....
        /*0598*/ 	.word	0x00005ac0
        /*059c*/ 	.word	0x00000006
        /*05a0*/ 	.word	0x00000000
        /*05a4*/ 	.short	0x010a
        /*05a6*/ 	.byte	0x3f
	.zero		1


	//   ....[79]....
        /*05a8*/ 	.word	0x00005b50
        /*05ac*/ 	.word	0x00000009
        /*05b0*/ 	.word	0x00000000
        /*05b4*/ 	.short	0x010a
        /*05b6*/ 	.byte	0x3f
	.zero		1


	//   ....[80]....
        /*05b8*/ 	.word	0x00005be0
        /*05bc*/ 	.word	0x00000006
        /*05c0*/ 	.word	0x00000000
        /*05c4*/ 	.short	0x010a
        /*05c6*/ 	.byte	0x3f
	.zero		1


	//   ....[81]....
        /*05c8*/ 	.word	0x00005c70
        /*05cc*/ 	.word	0x00000009
        /*05d0*/ 	.word	0x00000000
        /*05d4*/ 	.short	0x010a
        /*05d6*/ 	.byte	0x3f
	.zero		1


	//   ....[82]....
        /*05d8*/ 	.word	0x00005d00
        /*05dc*/ 	.word	0x00000006
        /*05e0*/ 	.word	0x00000000
        /*05e4*/ 	.short	0x010a
        /*05e6*/ 	.byte	0x3f
	.zero		1


	//   ....[83]....
        /*05e8*/ 	.word	0x00005d90
        /*05ec*/ 	.word	0x00000009
        /*05f0*/ 	.word	0x00000000
        /*05f4*/ 	.short	0x010a
        /*05f6*/ 	.byte	0x3f
	.zero		1


	//   ....[84]....
        /*05f8*/ 	.word	0x00005e20
        /*05fc*/ 	.word	0x00000006
        /*0600*/ 	.word	0x00000000
        /*0604*/ 	.short	0x010a
        /*0606*/ 	.byte	0x3f
	.zero		1


	//   ....[85]....
        /*0608*/ 	.word	0x00005eb0
        /*060c*/ 	.word	0x00000009
        /*0610*/ 	.word	0x00000000
        /*0614*/ 	.short	0x010a
        /*0616*/ 	.byte	0x3f
	.zero		1


	//   ....[86]....
        /*0618*/ 	.word	0x00005f40
        /*061c*/ 	.word	0x00000006
        /*0620*/ 	.word	0x00000000
        /*0624*/ 	.short	0x010a
        /*0626*/ 	.byte	0x3f
	.zero		1


	//   ....[87]....
        /*0628*/ 	.word	0x00005fd0
        /*062c*/ 	.word	0x00000009
        /*0630*/ 	.word	0x00000000
        /*0634*/ 	.short	0x010a
        /*0636*/ 	.byte	0x3f
	.zero		1


	//   ....[88]....
        /*0638*/ 	.word	0x00006060
        /*063c*/ 	.word	0x00000006
        /*0640*/ 	.word	0x00000000
        /*0644*/ 	.short	0x010a
        /*0646*/ 	.byte	0x3f
	.zero		1


	//   ....[89]....
        /*0648*/ 	.word	0x000060f0
        /*064c*/ 	.word	0x00000009
        /*0650*/ 	.word	0x00000000
        /*0654*/ 	.short	0x010a
        /*0656*/ 	.byte	0x3f
	.zero		1


	//   ....[90]....
        /*0658*/ 	.word	0x00006180
        /*065c*/ 	.word	0x00000006
        /*0660*/ 	.word	0x00000000
        /*0664*/ 	.short	0x010a
        /*0666*/ 	.byte	0x3f
	.zero		1


	//   ....[91]....
        /*0668*/ 	.word	0x00006210
        /*066c*/ 	.word	0x00000009
        /*0670*/ 	.word	0x00000000
        /*0674*/ 	.short	0x010a
        /*0676*/ 	.byte	0x3f
	.zero		1


	//   ....[92]....
        /*0678*/ 	.word	0x000062a0
        /*067c*/ 	.word	0x00000006
        /*0680*/ 	.word	0x00000000
        /*0684*/ 	.short	0x010a
        /*0686*/ 	.byte	0x3f
	.zero		1


	//   ....[93]....
        /*0688*/ 	.word	0x00006330
        /*068c*/ 	.word	0x00000009
        /*0690*/ 	.word	0x00000000
        /*0694*/ 	.short	0x010a
        /*0696*/ 	.byte	0x3f
	.zero		1


	//   ....[94]....
        /*0698*/ 	.word	0x000063c0
        /*069c*/ 	.word	0x00000006
        /*06a0*/ 	.word	0x00000000
        /*06a4*/ 	.short	0x010a
        /*06a6*/ 	.byte	0x3f
	.zero		1


	//   ....[95]....
        /*06a8*/ 	.word	0x00006450
        /*06ac*/ 	.word	0x00000009
        /*06b0*/ 	.word	0x00000000
        /*06b4*/ 	.short	0x010a
        /*06b6*/ 	.byte	0x3f
	.zero		1


	//   ....[96]....
        /*06b8*/ 	.word	0x000064e0
        /*06bc*/ 	.word	0x00000006
        /*06c0*/ 	.word	0x00000000
        /*06c4*/ 	.short	0x010a
        /*06c6*/ 	.byte	0x3f
	.zero		1


	//   ....[97]....
        /*06c8*/ 	.word	0x00006570
        /*06cc*/ 	.word	0x00000009
        /*06d0*/ 	.word	0x00000000
        /*06d4*/ 	.short	0x010a
        /*06d6*/ 	.byte	0x3f
	.zero		1


	//   ....[98]....
        /*06d8*/ 	.word	0x00006600
        /*06dc*/ 	.word	0x00000006
        /*06e0*/ 	.word	0x00000000
        /*06e4*/ 	.short	0x010a
        /*06e6*/ 	.byte	0x3f
	.zero		1


	//   ....[99]....
        /*06e8*/ 	.word	0x00006690
        /*06ec*/ 	.word	0x00000009
        /*06f0*/ 	.word	0x00000000
        /*06f4*/ 	.short	0x010a
        /*06f6*/ 	.byte	0x3f
	.zero		1


	//   ....[100]....
        /*06f8*/ 	.word	0x00006720
        /*06fc*/ 	.word	0x00000006
        /*0700*/ 	.word	0x00000000
        /*0704*/ 	.short	0x010a
        /*0706*/ 	.byte	0x3f
	.zero		1


	//   ....[101]....
        /*0708*/ 	.word	0x000067b0
        /*070c*/ 	.word	0x00000003
        /*0710*/ 	.word	0x00000000
        /*0714*/ 	.short	0x010a
        /*0716*/ 	.byte	0x3f
	.zero		1


	//   ....[102]....
        /*0718*/ 	.word	0x00006810
        /*071c*/ 	.word	0x0000003f
        /*0720*/ 	.word	0x00000000
        /*0724*/ 	.short	0x010a
        /*0726*/ 	.byte	0x3f
	.zero		1


	//   ....[103]....
        /*0728*/ 	.word	0x00006860
        /*072c*/ 	.word	0x00000003
        /*0730*/ 	.word	0x00000000
        /*0734*/ 	.short	0x010a
        /*0736*/ 	.byte	0x3f
	.zero		1


	//   ....[104]....
        /*0738*/ 	.word	0x000068c0
        /*073c*/ 	.word	0x00000004
        /*0740*/ 	.word	0x00000000
        /*0744*/ 	.short	0x010a
        /*0746*/ 	.byte	0x3f
	.zero		1


	//   ....[105]....
        /*0748*/ 	.word	0x00006910
        /*074c*/ 	.word	0x0000003f
        /*0750*/ 	.word	0x00000010
        /*0754*/ 	.short	0x010a
        /*0756*/ 	.byte	0x3f
	.zero		1


	//   ....[106]....
        /*0758*/ 	.word	0x000069e0
        /*075c*/ 	.word	0x0000000a
        /*0760*/ 	.word	0x000000e0
        /*0764*/ 	.short	0x010a
        /*0766*/ 	.byte	0x3f
	.zero		1


	//   ....[107]....
        /*0768*/ 	.word	0x00006ab0
        /*076c*/ 	.word	0x00000007
        /*0770*/ 	.word	0x00000000
        /*0774*/ 	.short	0x010a
        /*0776*/ 	.byte	0x3f
	.zero		1


	//   ....[108]....
        /*0778*/ 	.word	0x00006b00
        /*077c*/ 	.word	0x00000009
        /*0780*/ 	.word	0x00000000
        /*0784*/ 	.short	0x010a
        /*0786*/ 	.byte	0x3f
	.zero		1


	//   ....[109]....
        /*0788*/ 	.word	0x00006b50
        /*078c*/ 	.word	0x00000006
        /*0790*/ 	.word	0x00000000
        /*0794*/ 	.short	0x010a
        /*0796*/ 	.byte	0x3f
	.zero		1


	//   ....[110]....
        /*0798*/ 	.word	0x00006ba0
        /*079c*/ 	.word	0x00000009
        /*07a0*/ 	.word	0x00000000
        /*07a4*/ 	.short	0x010a
        /*07a6*/ 	.byte	0x3f
	.zero		1


	//   ....[111]....
        /*07a8*/ 	.word	0x00006bf0
        /*07ac*/ 	.word	0x00000006
        /*07b0*/ 	.word	0x00000000
        /*07b4*/ 	.short	0x010a
        /*07b6*/ 	.byte	0x3f
	.zero		1


	//   ....[112]....
        /*07b8*/ 	.word	0x00006c40
        /*07bc*/ 	.word	0x00000009
        /*07c0*/ 	.word	0x00000000
        /*07c4*/ 	.short	0x010a
        /*07c6*/ 	.byte	0x3f
	.zero		1


	//   ....[113]....
        /*07c8*/ 	.word	0x00006c90
        /*07cc*/ 	.word	0x00000006
        /*07d0*/ 	.word	0x00000000
        /*07d4*/ 	.short	0x010a
        /*07d6*/ 	.byte	0x3f
	.zero		1


	//   ....[114]....
        /*07d8*/ 	.word	0x00006ce0
        /*07dc*/ 	.word	0x00000009
        /*07e0*/ 	.word	0x00000000
        /*07e4*/ 	.short	0x010a
        /*07e6*/ 	.byte	0x3f
	.zero		1


	//   ....[115]....
        /*07e8*/ 	.word	0x00006d30
        /*07ec*/ 	.word	0x00000006
        /*07f0*/ 	.word	0x00000000
        /*07f4*/ 	.short	0x010a
        /*07f6*/ 	.byte	0x3f
	.zero		1


	//   ....[116]....
        /*07f8*/ 	.word	0x00006d80
        /*07fc*/ 	.word	0x00000009
        /*0800*/ 	.word	0x00000000
        /*0804*/ 	.short	0x010a
        /*0806*/ 	.byte	0x3f
	.zero		1


	//   ....[117]....
        /*0808*/ 	.word	0x00006dd0
        /*080c*/ 	.word	0x00000006
        /*0810*/ 	.word	0x00000000
        /*0814*/ 	.short	0x010a
        /*0816*/ 	.byte	0x3f
	.zero		1


	//   ....[118]....
        /*0818*/ 	.word	0x00006e20
        /*081c*/ 	.word	0x00000009
        /*0820*/ 	.word	0x00000000
        /*0824*/ 	.short	0x010a
        /*0826*/ 	.byte	0x3f
	.zero		1


	//   ....[119]....
        /*0828*/ 	.word	0x00006e70
        /*082c*/ 	.word	0x00000006
        /*0830*/ 	.word	0x00000000
        /*0834*/ 	.short	0x010a
        /*0836*/ 	.byte	0x3f
	.zero		1


	//   ....[120]....
        /*0838*/ 	.word	0x00006ec0
        /*083c*/ 	.word	0x00000009
        /*0840*/ 	.word	0x00000000
        /*0844*/ 	.short	0x010a
        /*0846*/ 	.byte	0x3f
	.zero		1


	//   ....[121]....
        /*0848*/ 	.word	0x00006f10
        /*084c*/ 	.word	0x00000006
        /*0850*/ 	.word	0x00000000
        /*0854*/ 	.short	0x010a
        /*0856*/ 	.byte	0x3f
	.zero		1


	//   ....[122]....
        /*0858*/ 	.word	0x00006f60
        /*085c*/ 	.word	0x00000009
        /*0860*/ 	.word	0x00000000
        /*0864*/ 	.short	0x010a
        /*0866*/ 	.byte	0x3f
	.zero		1


	//   ....[123]....
        /*0868*/ 	.word	0x00006fb0
        /*086c*/ 	.word	0x00000006
        /*0870*/ 	.word	0x00000000
        /*0874*/ 	.short	0x010a
        /*0876*/ 	.byte	0x3f
	.zero		1


	//   ....[124]....
        /*0878*/ 	.word	0x00007000
        /*087c*/ 	.word	0x00000009
        /*0880*/ 	.word	0x00000000
        /*0884*/ 	.short	0x010a
        /*0886*/ 	.byte	0x3f
	.zero		1


	//   ....[125]....
        /*0888*/ 	.word	0x00007050
        /*088c*/ 	.word	0x00000006
        /*0890*/ 	.word	0x00000000
        /*0894*/ 	.short	0x010a
        /*0896*/ 	.byte	0x3f
	.zero		1


	//   ....[126]....
        /*0898*/ 	.word	0x000070a0
        /*089c*/ 	.word	0x00000009
        /*08a0*/ 	.word	0x00000000
        /*08a4*/ 	.short	0x010a
        /*08a6*/ 	.byte	0x3f
	.zero		1


	//   ....[127]....
        /*08a8*/ 	.word	0x000070f0
        /*08ac*/ 	.word	0x00000006
        /*08b0*/ 	.word	0x00000000
        /*08b4*/ 	.short	0x010a
        /*08b6*/ 	.byte	0x3f
	.zero		1


	//   ....[128]....
        /*08b8*/ 	.word	0x00007140
        /*08bc*/ 	.word	0x00000009
        /*08c0*/ 	.word	0x00000000
        /*08c4*/ 	.short	0x010a
        /*08c6*/ 	.byte	0x3f
	.zero		1


	//   ....[129]....
        /*08c8*/ 	.word	0x00007190
        /*08cc*/ 	.word	0x00000006
        /*08d0*/ 	.word	0x00000000
        /*08d4*/ 	.short	0x010a
        /*08d6*/ 	.byte	0x3f
	.zero		1


	//   ....[130]....
        /*08d8*/ 	.word	0x000071e0
        /*08dc*/ 	.word	0x00000009
        /*08e0*/ 	.word	0x00000000
        /*08e4*/ 	.short	0x010a
        /*08e6*/ 	.byte	0x3f
	.zero		1


	//   ....[131]....
        /*08e8*/ 	.word	0x00007230
        /*08ec*/ 	.word	0x00000006
        /*08f0*/ 	.word	0x00000000
        /*08f4*/ 	.short	0x010a
        /*08f6*/ 	.byte	0x3f
	.zero		1


	//   ....[132]....
        /*08f8*/ 	.word	0x00007280
        /*08fc*/ 	.word	0x00000009
        /*0900*/ 	.word	0x00000000
        /*0904*/ 	.short	0x010a
        /*0906*/ 	.byte	0x3f
	.zero		1


	//   ....[133]....
        /*0908*/ 	.word	0x000072d0
        /*090c*/ 	.word	0x00000006
        /*0910*/ 	.word	0x00000000
        /*0914*/ 	.short	0x010a
        /*0916*/ 	.byte	0x3f
	.zero		1


	//----- nvinfo : EIATTR_NUM_MBARRIERS
	.align		4
.L_37:
        /*0918*/ 	.byte	0x03, 0x38
        /*091a*/ 	.short	0x003e


	//----- nvinfo : EIATTR_EXIT_INSTR_OFFSETS
	.align		4
        /*091c*/ 	.byte	0x04, 0x1c
        /*091e*/ 	.short	(.L_39 - .L_38)


	//   ....[0]....
.L_38:
        /*0920*/ 	.word	0x000014b0


	//   ....[1]....
        /*0924*/ 	.word	0x00001510


	//   ....[2]....
        /*0928*/ 	.word	0x00004ac0


	//   ....[3]....
        /*092c*/ 	.word	0x00004af0


	//   ....[4]....
        /*0930*/ 	.word	0x00006800


	//----- nvinfo : EIATTR_MAX_THREADS
	.align		4
.L_39:
        /*0934*/ 	.byte	0x04, 0x05
        /*0936*/ 	.short	(.L_41 - .L_40)
.L_40:
        /*0938*/ 	.word	0x00000180
        /*093c*/ 	.word	0x00000001
        /*0940*/ 	.word	0x00000001


	//----- nvinfo : EIATTR_CRS_STACK_SIZE
	.align		4
.L_41:
        /*0944*/ 	.byte	0x04, 0x1e
        /*0946*/ 	.short	(.L_43 - .L_42)
.L_42:
        /*0948*/ 	.word	0x00000000


	//----- nvinfo : EIATTR_CBANK_PARAM_SIZE
	.align		4
.L_43:
        /*094c*/ 	.byte	0x03, 0x19
        /*094e*/ 	.short	0x0470


	//----- nvinfo : EIATTR_PARAM_CBANK
	.align		4
        /*0950*/ 	.byte	0x04, 0x0a
        /*0952*/ 	.short	(.L_45 - .L_44)
	.align		4
.L_44:
        /*0954*/ 	.word	index@(.nv.constant0._ZN7cutlass13device_kernelINS_4gemm6kernel13GemmUniversalIN4cute5tupleIJiiiiEEENS1_10collective13CollectiveMmaINS1_34MainloopSm90TmaGmmaWarpSpecializedILi28ENS5_IJNS4_1CILi1EEESB_SB_EEENS1_32KernelTmaWarpSpecializedPingpongEEENS5_IJNSA_ILi64EEESF_NSA_ILi32EEEEEENS_10bfloat16_tENS5_IJlSB_lEEESI_NS5_IJSB_llEEENS4_8TiledMMAINS4_8MMA_AtomIJNS4_4SM904GMMA27MMA_64x64x16_F32BF16BF16_SSILNSO_5MajorE0ELSQ_1ELNSO_7ScaleInE1ELSR_1EEEEEENS4_6LayoutISC_NS5_IJNSA_ILi0EEESV_SV_EEEEENS5_IJNS4_10UnderscoreESY_SY_EEEEENS4_13SM90_TMA_LOADENS4_14ComposedLayoutINS4_7SwizzleILi2ELi4ELi3EEENS4_18smem_ptr_flag_bitsILi16EEENSU_INS5_IJNSA_ILi8EEESG_EEENS5_IJSG_SB_EEEEEEEvNS4_8identityES11_NS12_INS13_ILi3ELi4ELi3EEES16_NSU_INS5_IJSF_S17_EEENS5_IJSB_SF_EEEEEEEvS1C_EENS_8epilogue10collective6detail29Sm90TmaWarpSpecializedAdapterINS1K_15DefaultEpilogueISI_SJ_SJ_NS1J_6thread17LinearCombinationISI_Li1EffLNS1O_9ScaleType4KindE0ELNS_15FloatRoundStyleE2ESI_EENS1_15EpilogueDefaultEEEEEvvEEEEvNT_6ParamsE)
        /*0958*/ 	.short	0x0210
        /*095a*/ 	.short	0x0470


	//----- nvinfo : EIATTR_SW_WAR
	.align		4
.L_45:
        /*095c*/ 	.byte	0x04, 0x36
        /*095e*/ 	.short	(.L_47 - .L_46)
.L_46:
        /*0960*/ 	.word	0x00000008
.L_47:


//--------------------- .nv.callgraph             --------------------------
	.section	.nv.callgraph,"",@"SHT_CUDA_CALLGRAPH"
	.align	4
	.sectionentsize	8
	.align		4
        /*0000*/ 	.word	0x00000000
	.align		4
        /*0004*/ 	.word	0xffffffff
	.align		4
        /*0008*/ 	.word	index@(_ZN7cutlass13device_kernelINS_4gemm6kernel13GemmUniversalIN4cute5tupleIJiiiiEEENS1_10collective13CollectiveMmaINS1_34MainloopSm90TmaGmmaWarpSpecializedILi28ENS5_IJNS4_1CILi1EEESB_SB_EEENS1_32KernelTmaWarpSpecializedPingpongEEENS5_IJNSA_ILi64EEESF_NSA_ILi32EEEEEENS_10bfloat16_tENS5_IJlSB_lEEESI_NS5_IJSB_llEEENS4_8TiledMMAINS4_8MMA_AtomIJNS4_4SM904GMMA27MMA_64x64x16_F32BF16BF16_SSILNSO_5MajorE0ELSQ_1ELNSO_7ScaleInE1ELSR_1EEEEEENS4_6LayoutISC_NS5_IJNSA_ILi0EEESV_SV_EEEEENS5_IJNS4_10UnderscoreESY_SY_EEEEENS4_13SM90_TMA_LOADENS4_14ComposedLayoutINS4_7SwizzleILi2ELi4ELi3EEENS4_18smem_ptr_flag_bitsILi16EEENSU_INS5_IJNSA_ILi8EEESG_EEENS5_IJSG_SB_EEEEEEEvNS4_8identityES11_NS12_INS13_ILi3ELi4ELi3EEES16_NSU_INS5_IJSF_S17_EEENS5_IJSB_SF_EEEEEEEvS1C_EENS_8epilogue10collective6detail29Sm90TmaWarpSpecializedAdapterINS1K_15DefaultEpilogueISI_SJ_SJ_NS1J_6thread17LinearCombinationISI_Li1EffLNS1O_9ScaleType4KindE0ELNS_15FloatRoundStyleE2ESI_EENS1_15EpilogueDefaultEEEEEvvEEEEvNT_6ParamsE)
	.align		4
        /*000c*/ 	.word	index@(__assertfail)
	.align		4
        /*0010*/ 	.word	0x00000000
	.align		4
        /*0014*/ 	.word	0xfffffffe
	.align		4
        /*0018*/ 	.word	0x00000000
	.align		4
        /*001c*/ 	.word	0xfffffffd
	.align		4
        /*0020*/ 	.word	0x00000000
	.align		4
        /*0024*/ 	.word	0xfffffffc


//--------------------- .nv.constant4             --------------------------
	.section	.nv.constant4,"a",@progbits
	.align	8
	.align		8
.nv.constant4:
        /*0000*/ 	.dword	__assertfail
	.align		8
        /*0008*/ 	.dword	__unnamed_1
	.align		8
        /*0010*/ 	.dword	_ZN40_INTERNAL_9f1e4e26_4_k_cu_0fcdbecc_158344cuda3std3__45__cpo5beginE
	.align		8
        /*0018*/ 	.dword	_ZN40_INTERNAL_9f1e4e26_4_k_cu_0fcdbecc_158344cuda3std3__45__cpo3endE
	.align		8
        /*0020*/ 	.dword	_ZN40_INTERNAL_9f1e4e26_4_k_cu_0fcdbecc_158344cuda3std3__45__cpo6cbeginE
	.align		8
        /*0028*/ 	.dword	_ZN40_INTERNAL_9f1e4e26_4_k_cu_0fcdbecc_158344cuda3std3__45__cpo4cendE
	.align		8
        /*0030*/ 	.dword	_ZN40_INTERNAL_9f1e4e26_4_k_cu_0fcdbecc_158344cuda3std3__442_GLOBAL__N__9f1e4e26_4_k_cu_0fcdbecc_158346ignoreE
	.align		8
        /*0038*/ 	.dword	_ZN40_INTERNAL_9f1e4e26_4_k_cu_0fcdbecc_158344cuda3std3__419piecewise_constructE
	.align		8
        /*0040*/ 	.dword	_ZN40_INTERNAL_9f1e4e26_4_k_cu_0fcdbecc_158344cuda3std3__48in_placeE
	.align		8
        /*0048*/ 	.dword	_ZN40_INTERNAL_9f1e4e26_4_k_cu_0fcdbecc_158344cuda3std6ranges3__45__cpo4swapE
	.align		8
        /*0050*/ 	.dword	_ZN40_INTERNAL_9f1e4e26_4_k_cu_0fcdbecc_158344cuda3std6ranges3__45__cpo9iter_moveE
	.align		8
        /*0058*/ 	.dword	_ZN40_INTERNAL_9f1e4e26_4_k_cu_0fcdbecc_158344cute7productE
	.align		8
        /*0060*/ 	.dword	_ZN40_INTERNAL_9f1e4e26_4_k_cu_0fcdbecc_158344cute1_E
	.align		8
        /*0068*/ 	.dword	$str$22
	.align		8
        /*0070*/ 	.dword	$str$23


//--------------------- .text._ZN7cutlass13device_kernelINS_4gemm6kernel13GemmUniversalIN4cute5tupleIJiiiiEEENS1_10collective13CollectiveMmaINS1_34MainloopSm90TmaGmmaWarpSpecializedILi28ENS5_IJNS4_1CILi1EEESB_SB_EEENS1_32KernelTmaWarpSpecializedPingpongEEENS5_IJNSA_ILi64EEESF_NSA_ILi32EEEEEENS_10bfloat16_tENS5_IJlSB_lEEESI_NS5_IJSB_llEEENS4_8TiledMMAINS4_8MMA_AtomIJNS4_4SM904GMMA27MMA_64x64x16_F32BF16BF16_SSILNSO_5MajorE0ELSQ_1ELNSO_7ScaleInE1ELSR_1EEEEEENS4_6LayoutISC_NS5_IJNSA_ILi0EEESV_SV_EEEEENS5_IJNS4_10UnderscoreESY_SY_EEEEENS4_13SM90_TMA_LOADENS4_14ComposedLayoutINS4_7SwizzleILi2ELi4ELi3EEENS4_18smem_ptr_flag_bitsILi16EEENSU_INS5_IJNSA_ILi8EEESG_EEENS5_IJSG_SB_EEEEEEEvNS4_8identityES11_NS12_INS13_ILi3ELi4ELi3EEES16_NSU_INS5_IJSF_S17_EEENS5_IJSB_SF_EEEEEEEvS1C_EENS_8epilogue10collective6detail29Sm90TmaWarpSpecializedAdapterINS1K_15DefaultEpilogueISI_SJ_SJ_NS1J_6thread17LinearCombinationISI_Li1EffLNS1O_9ScaleType4KindE0ELNS_15FloatRoundStyleE2ESI_EENS1_15EpilogueDefaultEEEEEvvEEEEvNT_6ParamsE --------------------------
	.section	.text._ZN7cutlass13device_kernelINS_4gemm6kernel13GemmUniversalIN4cute5tupleIJiiiiEEENS1_10collective13CollectiveMmaINS1_34MainloopSm90TmaGmmaWarpSpecializedILi28ENS5_IJNS4_1CILi1EEESB_SB_EEENS1_32KernelTmaWarpSpecializedPingpongEEENS5_IJNSA_ILi64EEESF_NSA_ILi32EEEEEENS_10bfloat16_tENS5_IJlSB_lEEESI_NS5_IJSB_llEEENS4_8TiledMMAINS4_8MMA_AtomIJNS4_4SM904GMMA27MMA_64x64x16_F32BF16BF16_SSILNSO_5MajorE0ELSQ_1ELNSO_7ScaleInE1ELSR_1EEEEEENS4_6LayoutISC_NS5_IJNSA_ILi0EEESV_SV_EEEEENS5_IJNS4_10UnderscoreESY_SY_EEEEENS4_13SM90_TMA_LOADENS4_14ComposedLayoutINS4_7SwizzleILi2ELi4ELi3EEENS4_18smem_ptr_flag_bitsILi16EEENSU_INS5_IJNSA_ILi8EEESG_EEENS5_IJSG_SB_EEEEEEEvNS4_8identityES11_NS12_INS13_ILi3ELi4ELi3EEES16_NSU_INS5_IJSF_S17_EEENS5_IJSB_SF_EEEEEEEvS1C_EENS_8epilogue10collective6detail29Sm90TmaWarpSpecializedAdapterINS1K_15DefaultEpilogueISI_SJ_SJ_NS1J_6thread17LinearCombinationISI_Li1EffLNS1O_9ScaleType4KindE0ELNS_15FloatRoundStyleE2ESI_EENS1_15EpilogueDefaultEEEEEvvEEEEvNT_6ParamsE,"ax",@progbits
	.align	128
.text._ZN7cutlass13device_kernelINS_4gemm6kernel13GemmUniversalIN4cute5tupleIJiiiiEEENS1_10collective13CollectiveMmaINS1_34MainloopSm90TmaGmmaWarpSpecializedILi28ENS5_IJNS4_1CILi1EEESB_SB_EEENS1_32KernelTmaWarpSpecializedPingpongEEENS5_IJNSA_ILi64EEESF_NSA_ILi32EEEEEENS_10bfloat16_tENS5_IJlSB_lEEESI_NS5_IJSB_llEEENS4_8TiledMMAINS4_8MMA_AtomIJNS4_4SM904GMMA27MMA_64x64x16_F32BF16BF16_SSILNSO_5MajorE0ELSQ_1ELNSO_7ScaleInE1ELSR_1EEEEEENS4_6LayoutISC_NS5_IJNSA_ILi0EEESV_SV_EEEEENS5_IJNS4_10UnderscoreESY_SY_EEEEENS4_13SM90_TMA_LOADENS4_14ComposedLayoutINS4_7SwizzleILi2ELi4ELi3EEENS4_18smem_ptr_flag_bitsILi16EEENSU_INS5_IJNSA_ILi8EEESG_EEENS5_IJSG_SB_EEEEEEEvNS4_8identityES11_NS12_INS13_ILi3ELi4ELi3EEES16_NSU_INS5_IJSF_S17_EEENS5_IJSB_SF_EEEEEEEvS1C_EENS_8epilogue10collective6detail29Sm90TmaWarpSpecializedAdapterINS1K_15DefaultEpilogueISI_SJ_SJ_NS1J_6thread17LinearCombinationISI_Li1EffLNS1O_9ScaleType4KindE0ELNS_15FloatRoundStyleE2ESI_EENS1_15EpilogueDefaultEEEEEvvEEEEvNT_6ParamsE:
        .type           _ZN7cutlass13device_kernelINS_4gemm6kernel13GemmUniversalIN4cute5tupleIJiiiiEEENS1_10collective13CollectiveMmaINS1_34MainloopSm90TmaGmmaWarpSpecializedILi28ENS5_IJNS4_1CILi1EEESB_SB_EEENS1_32KernelTmaWarpSpecializedPingpongEEENS5_IJNSA_ILi64EEESF_NSA_ILi32EEEEEENS_10bfloat16_tENS5_IJlSB_lEEESI_NS5_IJSB_llEEENS4_8TiledMMAINS4_8MMA_AtomIJNS4_4SM904GMMA27MMA_64x64x16_F32BF16BF16_SSILNSO_5MajorE0ELSQ_1ELNSO_7ScaleInE1ELSR_1EEEEEENS4_6LayoutISC_NS5_IJNSA_ILi0EEESV_SV_EEEEENS5_IJNS4_10UnderscoreESY_SY_EEEEENS4_13SM90_TMA_LOADENS4_14ComposedLayoutINS4_7SwizzleILi2ELi4ELi3EEENS4_18smem_ptr_flag_bitsILi16EEENSU_INS5_IJNSA_ILi8EEESG_EEENS5_IJSG_SB_EEEEEEEvNS4_8identityES11_NS12_INS13_ILi3ELi4ELi3EEES16_NSU_INS5_IJSF_S17_EEENS5_IJSB_SF_EEEEEEEvS1C_EENS_8epilogue10collective6detail29Sm90TmaWarpSpecializedAdapterINS1K_15DefaultEpilogueISI_SJ_SJ_NS1J_6thread17LinearCombinationISI_Li1EffLNS1O_9ScaleType4KindE0ELNS_15FloatRoundStyleE2ESI_EENS1_15EpilogueDefaultEEEEEvvEEEEvNT_6ParamsE,@function
        .size           _ZN7cutlass13device_kernelINS_4gemm6kernel13GemmUniversalIN4cute5tupleIJiiiiEEENS1_10collective13CollectiveMmaINS1_34MainloopSm90TmaGmmaWarpSpecializedILi28ENS5_IJNS4_1CILi1EEESB_SB_EEENS1_32KernelTmaWarpSpecializedPingpongEEENS5_IJNSA_ILi64EEESF_NSA_ILi32EEEEEENS_10bfloat16_tENS5_IJlSB_lEEESI_NS5_IJSB_llEEENS4_8TiledMMAINS4_8MMA_AtomIJNS4_4SM904GMMA27MMA_64x64x16_F32BF16BF16_SSILNSO_5MajorE0ELSQ_1ELNSO_7ScaleInE1ELSR_1EEEEEENS4_6LayoutISC_NS5_IJNSA_ILi0EEESV_SV_EEEEENS5_IJNS4_10UnderscoreESY_SY_EEEEENS4_13SM90_TMA_LOADENS4_14ComposedLayoutINS4_7SwizzleILi2ELi4ELi3EEENS4_18smem_ptr_flag_bitsILi16EEENSU_INS5_IJNSA_ILi8EEESG_EEENS5_IJSG_SB_EEEEEEEvNS4_8identityES11_NS12_INS13_ILi3ELi4ELi3EEES16_NSU_INS5_IJSF_S17_EEENS5_IJSB_SF_EEEEEEEvS1C_EENS_8epilogue10collective6detail29Sm90TmaWarpSpecializedAdapterINS1K_15DefaultEpilogueISI_SJ_SJ_NS1J_6thread17LinearCombinationISI_Li1EffLNS1O_9ScaleType4KindE0ELNS_15FloatRoundStyleE2ESI_EENS1_15EpilogueDefaultEEEEEvvEEEEvNT_6ParamsE,(.L_x_182 - _ZN7cutlass13device_kernelINS_4gemm6kernel13GemmUniversalIN4cute5tupleIJiiiiEEENS1_10collective13CollectiveMmaINS1_34MainloopSm90TmaGmmaWarpSpecializedILi28ENS5_IJNS4_1CILi1EEESB_SB_EEENS1_32KernelTmaWarpSpecializedPingpongEEENS5_IJNSA_ILi64EEESF_NSA_ILi32EEEEEENS_10bfloat16_tENS5_IJlSB_lEEESI_NS5_IJSB_llEEENS4_8TiledMMAINS4_8MMA_AtomIJNS4_4SM904GMMA27MMA_64x64x16_F32BF16BF16_SSILNSO_5MajorE0ELSQ_1ELNSO_7ScaleInE1ELSR_1EEEEEENS4_6LayoutISC_NS5_IJNSA_ILi0EEESV_SV_EEEEENS5_IJNS4_10UnderscoreESY_SY_EEEEENS4_13SM90_TMA_LOADENS4_14ComposedLayoutINS4_7SwizzleILi2ELi4ELi3EEENS4_18smem_ptr_flag_bitsILi16EEENSU_INS5_IJNSA_ILi8EEESG_EEENS5_IJSG_SB_EEEEEEEvNS4_8identityES11_NS12_INS13_ILi3ELi4ELi3EEES16_NSU_INS5_IJSF_S17_EEENS5_IJSB_SF_EEEEEEEvS1C_EENS_8epilogue10collective6detail29Sm90TmaWarpSpecializedAdapterINS1K_15DefaultEpilogueISI_SJ_SJ_NS1J_6thread17LinearCombinationISI_Li1EffLNS1O_9ScaleType4KindE0ELNS_15FloatRoundStyleE2ESI_EENS1_15EpilogueDefaultEEEEEvvEEEEvNT_6ParamsE)
        .other          _ZN7cutlass13device_kernelINS_4gemm6kernel13GemmUniversalIN4cute5tupleIJiiiiEEENS1_10collective13CollectiveMmaINS1_34MainloopSm90TmaGmmaWarpSpecializedILi28ENS5_IJNS4_1CILi1EEESB_SB_EEENS1_32KernelTmaWarpSpecializedPingpongEEENS5_IJNSA_ILi64EEESF_NSA_ILi32EEEEEENS_10bfloat16_tENS5_IJlSB_lEEESI_NS5_IJSB_llEEENS4_8TiledMMAINS4_8MMA_AtomIJNS4_4SM904GMMA27MMA_64x64x16_F32BF16BF16_SSILNSO_5MajorE0ELSQ_1ELNSO_7ScaleInE1ELSR_1EEEEEENS4_6LayoutISC_NS5_IJNSA_ILi0EEESV_SV_EEEEENS5_IJNS4_10UnderscoreESY_SY_EEEEENS4_13SM90_TMA_LOADENS4_14ComposedLayoutINS4_7SwizzleILi2ELi4ELi3EEENS4_18smem_ptr_flag_bitsILi16EEENSU_INS5_IJNSA_ILi8EEESG_EEENS5_IJSG_SB_EEEEEEEvNS4_8identityES11_NS12_INS13_ILi3ELi4ELi3EEES16_NSU_INS5_IJSF_S17_EEENS5_IJSB_SF_EEEEEEEvS1C_EENS_8epilogue10collective6detail29Sm90TmaWarpSpecializedAdapterINS1K_15DefaultEpilogueISI_SJ_SJ_NS1J_6thread17LinearCombinationISI_Li1EffLNS1O_9ScaleType4KindE0ELNS_15FloatRoundStyleE2ESI_EENS1_15EpilogueDefaultEEEEEvvEEEEvNT_6ParamsE,@"STO_CUDA_ENTRY STV_DEFAULT"
_ZN7cutlass13device_kernelINS_4gemm6kernel13GemmUniversalIN4cute5tupleIJiiiiEEENS1_10collective13CollectiveMmaINS1_34MainloopSm90TmaGmmaWarpSpecializedILi28ENS5_IJNS4_1CILi1EEESB_SB_EEENS1_32KernelTmaWarpSpecializedPingpongEEENS5_IJNSA_ILi64EEESF_NSA_ILi32EEEEEENS_10bfloat16_tENS5_IJlSB_lEEESI_NS5_IJSB_llEEENS4_8TiledMMAINS4_8MMA_AtomIJNS4_4SM904GMMA27MMA_64x64x16_F32BF16BF16_SSILNSO_5MajorE0ELSQ_1ELNSO_7ScaleInE1ELSR_1EEEEEENS4_6LayoutISC_NS5_IJNSA_ILi0EEESV_SV_EEEEENS5_IJNS4_10UnderscoreESY_SY_EEEEENS4_13SM90_TMA_LOADENS4_14ComposedLayoutINS4_7SwizzleILi2ELi4ELi3EEENS4_18smem_ptr_flag_bitsILi16EEENSU_INS5_IJNSA_ILi8EEESG_EEENS5_IJSG_SB_EEEEEEEvNS4_8identityES11_NS12_INS13_ILi3ELi4ELi3EEES16_NSU_INS5_IJSF_S17_EEENS5_IJSB_SF_EEEEEEEvS1C_EENS_8epilogue10collective6detail29Sm90TmaWarpSpecializedAdapterINS1K_15DefaultEpilogueISI_SJ_SJ_NS1J_6thread17LinearCombinationISI_Li1EffLNS1O_9ScaleType4KindE0ELNS_15FloatRoundStyleE2ESI_EENS1_15EpilogueDefaultEEEEEvvEEEEvNT_6ParamsE:
[----:B------:R-:W0:Y:S02]  /*0000*/  LDC R1, c[0x0][0x28] ;  /* 0x00000a00ff017b82 */ /* 0x000e240000000800 */
[----:B0-----:R-:W-:Y:S01]  /*0010*/  VIADD R1, R1, 0xfffffff8 ;  /* 0xfffffff801017836 */ /* 0x001fe20000000000 */
[----:B------:R-:W0:Y:S01]  /*0020*/  S2R R4, SR_TID.X ;  /* 0x0000000000047919 */ /* 0x000e220000002100 */
[----:B------:R-:W-:Y:S01]  /*0030*/  ELECT P0, URZ, PT ;  /* 0x00000000003f782f */ /* 0x000fe20003800000 */
[----:B------:R-:W-:Y:S01]  /*0040*/  BSSY B0, `(.L_x_0) ;  /* 0x000000f000007945 */ /* 0x000fe20003800000 */
[--C-:B0-----:R-:W-:Y:S02]  /*0050*/  SHF.R.U32.HI R0, RZ, 0x5, R4.reuse ;  /* 0x00000005ff007819 */ /* 0x101fe40000011604 */
[----:B------:R-:W-:-:S03]  /*0060*/  SHF.R.U32.HI R5, RZ, 0x7, R4 ;  /* 0x00000007ff057819 */ /* 0x000fc60000011604 */
[----:B------:R-:W0:Y:S04]  /*0070*/  SHFL.IDX PT, R2, R0, RZ, 0x1f ;  /* 0x00001fff00027589 */ /* 0x000e2800000e0000 */
[----:B------:R1:W2:Y:S01]  /*0080*/  SHFL.IDX PT, R8, R5, RZ, 0x1f ;  /* 0x00001fff05087589 */ /* 0x0002a200000e0000 */
[----:B0-----:R-:W-:-:S13]  /*0090*/  ISETP.NE.OR P0, PT, R2, RZ, !P0 ;  /* 0x000000ff0200720c */ /* 0x001fda0004705670 */
[----:B-12---:R-:W-:Y:S05]  /*00a0*/  @P0 BRA `(.L_x_1) ;  /* 0x0000000000200947 */ /* 0x006fea0003800000 */
[----:B------:R-:W-:Y:S02]  /*00b0*/  ULDC.64 UR4, c[0x0][0x198] ;  /* 0x0000660000047ab9 */ /* 0x000fe40000000a00 */
[----:B------:R-:W-:Y:S02]  /*00c0*/  UIADD3 UR6, UP0, UR4, 0xf0, URZ ;  /* 0x000000f004067890 */ /* 0x000fe4000ff1e03f */
[----:B------:R-:W-:Y:S02]  /*00d0*/  UIADD3 UR4, UP1, UR4, 0x1f0, URZ ;  /* 0x000001f004047890 */ /* 0x000fe4000ff3e03f */
[----:B------:R-:W-:Y:S02]  /*00e0*/  UIADD3.X UR7, URZ, UR5, URZ, UP0, !UPT ;  /* 0x000000053f077290 */ /* 0x000fe400087fe43f */
[----:B------:R-:W-:-:S07]  /*00f0*/  UIADD3.X UR5, URZ, UR5, URZ, UP1, !UPT ;  /* 0x000000053f057290 */ /* 0x000fce0008ffe43f */
[----:B------:R0:W-:Y:S02]  /*0100*/  UTMACCTL.PF [UR6] ;  /* 0x00000000060079b9 */ /* 0x0001e40008040000 */
[----:B------:R0:W-:Y:S02]  /*0110*/  UTMACCTL.PF [UR4] ;  /* 0x00000000040079b9 */ /* 0x0001e40008040000 */
[----:B0-----:R-:W-:Y:S01]  /*0120*/  NOP ;  /* 0x0000000000007918 */ /* 0x001fe20000000000 */
.L_x_1:
[----:B------:R-:W-:Y:S05]  /*0130*/  BSYNC B0 ;  /* 0x0000000000007941 */ /* 0x000fea0003800000 */
.L_x_0:
[----:B------:R-:W0:Y:S02]  /*0140*/  SHFL.IDX PT, R3, R0, RZ, 0x1f ;  /* 0x00001fff00037589 */ /* 0x000e2400000e0000 */
[----:B0-----:R-:W-:-:S13]  /*0150*/  ISETP.NE.AND P0, PT, R3, RZ, PT ;  /* 0x000000ff0300720c */ /* 0x001fda0003f05270 */
[----:B------:R-:W-:Y:S05]  /*0160*/  @P0 BRA `(.L_x_2) ;  /* 0x0000000400240947 */ /* 0x000fea0003800000 */
[----:B------:R-:W-:Y:S01]  /*0170*/  ELECT P0, URZ, PT ;  /* 0x00000000003f782f */ /* 0x000fe20003800000 */
[----:B------:R-:W-:-:S12]  /*0180*/  BSSY B0, `(.L_x_2) ;  /* 0x0000047000007945 */ /* 0x000fd80003800000 */
[----:B------:R-:W-:Y:S05]  /*0190*/  @!P0 BRA `(.L_x_3) ;  /* 0x0000000400148947 */ /* 0x000fea0003800000 */
[----:B------:R-:W0:Y:S01]  /*01a0*/  S2UR UR8, SR_CgaCtaId ;  /* 0x00000000000879c3 */ /* 0x000e220000008800 */
[----:B------:R-:W-:Y:S01]  /*01b0*/  UMOV UR4, 0x400 ;  /* 0x0000040000047882 */ /* 0x000fe20000000000 */
[----:B------:R-:W-:Y:S01]  /*01c0*/  UMOV UR5, 0x1 ;  /* 0x0000000100057882 */ /* 0x000fe20000000000 */
[----:B------:R-:W-:Y:S02]  /*01d0*/  UMOV UR6, 0x80 ;  /* 0x0000008000067882 */ /* 0x000fe40000000000 */
[----:B------:R-:W-:-:S04]  /*01e0*/  UIADD3 UR6, -UR6, 0x100000, URZ ;  /* 0x0010000006067890 */ /* 0x000fc8000fffe13f */
[----:B------:R-:W-:Y:S02]  /*01f0*/  USHF.L.U32 UR7, UR6, 0xb, URZ ;  /* 0x0000000b06077899 */ /* 0x000fe4000800063f */
[----:B------:R-:W-:Y:S02]  /*0200*/  USHF.L.U32 UR6, UR6, 0x1, URZ ;  /* 0x0000000106067899 */ /* 0x000fe4000800063f */
[----:B0-----:R-:W-:Y:S02]  /*0210*/  ULEA UR8, UR8, UR4, 0x18 ;  /* 0x0000000408087291 */ /* 0x001fe4000f8ec03f */
[----:B------:R-:W-:-:S04]  /*0220*/  UIADD3 UR4, -UR5, 0x100000, URZ ;  /* 0x0010000005047890 */ /* 0x000fc8000fffe13f */
[----:B------:R-:W-:Y:S02]  /*0230*/  USHF.L.U32 UR5, UR4, 0xb, URZ ;  /* 0x0000000b04057899 */ /* 0x000fe4000800063f */
[----:B------:R-:W-:Y:S01]  /*0240*/  USHF.L.U32 UR4, UR4, 0x1, URZ ;  /* 0x0000000104047899 */ /* 0x000fe2000800063f */
[----:B------:R-:W0:Y:S11]  /*0250*/  FENCE.VIEW.ASYNC.S ;  /* 0x00000000000073c6 */ /* 0x000e360000000000 */
[----:B0-----:R0:W1:Y:S01]  /*0260*/  SYNCS.EXCH.64 URZ, [UR8], UR4 ;  /* 0x00000004083f75b2 */ /* 0x0010620008000100 */
[----:B------:R0:W2:Y:S01]  /*0270*/  SYNCS.EXCH.64 URZ, [UR8+0xe0], UR6 ;  /* 0x0000e006083f75b2 */ /* 0x0000a20008000100 */
[----:B------:R0:W3:Y:S01]  /*0280*/  SYNCS.EXCH.64 URZ, [UR8+0x8], UR4 ;  /* 0x00000804083f75b2 */ /* 0x0000e20008000100 */
[----:B------:R0:W4:Y:S01]  /*0290*/  SYNCS.EXCH.64 URZ, [UR8+0xe8], UR6 ;  /* 0x0000e806083f75b2 */ /* 0x0001220008000100 */
[----:B------:R0:W0:Y:S01]  /*02a0*/  SYNCS.EXCH.64 URZ, [UR8+0x10], UR4 ;  /* 0x00001004083f75b2 */ /* 0x0000220008000100 */
        /* <DEDUP_REMOVED lines=51> */
[----:B-1234-:R-:W-:Y:S01]  /*05e0*/  NOP ;  /* 0x0000000000007918 */ /* 0x01efe20000000000 */
.L_x_3:
[----:B0-----:R-:W-:Y:S05]  /*05f0*/  BSYNC B0 ;  /* 0x0000000000007941 */ /* 0x001fea0003800000 */
.L_x_2:
[----:B------:R-:W0:Y:S01]  /*0600*/  SHFL.IDX PT, R6, R0, RZ, 0x1f ;  /* 0x00001fff00067589 */ /* 0x000e2200000e0000 */
[----:B------:R-:W-:Y:S01]  /*0610*/  ELECT P0, URZ, PT ;  /* 0x00000000003f782f */ /* 0x000fe20003800000 */
[----:B------:R-:W-:Y:S01]  /*0620*/  NOP ;  /* 0x0000000000007918 */ /* 0x000fe20000000000 */
[----:B------:R-:W-:Y:S01]  /*0630*/  ELECT P1, URZ, PT ;  /* 0x00000000003f782f */ /* 0x000fe20003820000 */
[----:B------:R-:W1:Y:S01]  /*0640*/  SHFL.IDX PT, R3, R0, RZ, 0x1f ;  /* 0x00001fff00037589 */ /* 0x000e6200000e0000 */
[----:B------:R-:W-:Y:S01]  /*0650*/  UMOV UR4, 0x20 ;  /* 0x0000002000047882 */ /* 0x000fe20000000000 */
[----:B------:R-:W-:Y:S01]  /*0660*/  UMOV UR11, 0x80 ;  /* 0x00000080000b7882 */ /* 0x000fe20000000000 */
[----:B------:R-:W-:Y:S01]  /*0670*/  NOP ;  /* 0x0000000000007918 */ /* 0x000fe20000000000 */
[C---:B------:R-:W-:Y:S01]  /*0680*/  VIADD R33, R8.reuse, 0xffffffff ;  /* 0xffffffff08217836 */ /* 0x040fe20000000000 */
[----:B------:R-:W2:Y:S01]  /*0690*/  SHFL.IDX PT, R5, R5, RZ, 0x1f ;  /* 0x00001fff05057589 */ /* 0x000ea200000e0000 */
[----:B------:R-:W-:Y:S01]  /*06a0*/  ULDC.64 UR36, c[0x0][0x208] ;  /* 0x0000820000247ab9 */ /* 0x000fe20000000a00 */
[----:B------:R-:W-:-:S02]  /*06b0*/  ISETP.NE.AND P2, PT, R8, RZ, PT ;  /* 0x000000ff0800720c */ /* 0x000fc40003f45270 */
[----:B------:R-:W-:Y:S02]  /*06c0*/  ISETP.GE.U32.AND P3, PT, R33, 0x2, PT ;  /* 0x000000022100780c */ /* 0x000fe40003f66070 */
[----:B0-----:R-:W-:Y:S02]  /*06d0*/  ISETP.NE.OR P0, PT, R6, RZ, !P0 ;  /* 0x000000ff0600720c */ /* 0x001fe40004705670 */
[----:B-1----:R-:W-:Y:S02]  /*06e0*/  ISETP.NE.OR P1, PT, R3, RZ, !P1 ;  /* 0x000000ff0300720c */ /* 0x002fe40004f25670 */
[----:B------:R-:W-:-:S04]  /*06f0*/  SHF.R.S32.HI R3, RZ, 0x1f, R2 ;  /* 0x0000001fff037819 */ /* 0x000fc80000011402 */
[----:B------:R-:W-:-:S05]  /*0700*/  LEA.HI R3, R3, R2, RZ, 0x2 ;  /* 0x0000000203037211 */ /* 0x000fca00078f10ff */
[----:B------:R-:W-:Y:S01]  /*0710*/  VOTEU.ALL UP0, P0 ;  /* 0x00000000003f7886 */ /* 0x000fe20000000000 */
[----:B------:R-:W-:Y:S01]  /*0720*/  LOP3.LUT R3, R3, 0xfffffffc, RZ, 0xc0, !PT ;  /* 0xfffffffc03037812 */ /* 0x000fe200078ec0ff */
[----:B------:R-:W-:-:S03]  /*0730*/  VOTEU.ALL UP1, P1 ;  /* 0x00000000003f7886 */ /* 0x000fc60000820000 */
[----:B------:R-:W0:Y:S01]  /*0740*/  @!UP0 S2UR UR7, SR_CgaCtaId ;  /* 0x00000000000789c3 */ /* 0x000e220000008800 */
[----:B------:R-:W-:Y:S01]  /*0750*/  @!UP0 UMOV UR6, 0x400 ;  /* 0x0000040000068882 */ /* 0x000fe20000000000 */
[----:B------:R-:W-:-:S04]  /*0760*/  @!UP0 UIADD3 UR4, -UR4, 0x100000, URZ ;  /* 0x0010000004048890 */ /* 0x000fc8000fffe13f */
[----:B------:R-:W-:Y:S02]  /*0770*/  @!UP0 USHF.L.U32 UR5, UR4, 0xb, URZ ;  /* 0x0000000b04058899 */ /* 0x000fe4000800063f */
[----:B------:R-:W-:Y:S01]  /*0780*/  @!UP0 USHF.L.U32 UR4, UR4, 0x1, URZ ;  /* 0x0000000104048899 */ /* 0x000fe2000800063f */
[----:B------:R-:W-:Y:S01]  /*0790*/  IMAD.IADD R0, R2, 0x1, -R3 ;  /* 0x0000000102007824 */ /* 0x000fe200078e0a03 */
[----:B------:R-:W-:Y:S01]  /*07a0*/  @!UP1 UMOV UR9, 0x400 ;  /* 0x0000040000099882 */ /* 0x000fe20000000000 */
[----:B------:R-:W-:Y:S01]  /*07b0*/  VOTEU.ALL UP2, P1 ;  /* 0x00000000003f7886 */ /* 0x000fe20000840000 */
[----:B------:R-:W-:Y:S01]  /*07c0*/  VOTEU.ALL UP3, P1 ;  /* 0x00000000003f7886 */ /* 0x000fe20000860000 */
[----:B------:R-:W-:Y:S01]  /*07d0*/  VOTEU.ALL UP4, P1 ;  /* 0x00000000003f7886 */ /* 0x000fe20000880000 */
[----:B------:R-:W1:Y:S01]  /*07e0*/  @!UP1 S2UR UR10, SR_CgaCtaId ;  /* 0x00000000000a99c3 */ /* 0x000e620000008800 */
[----:B------:R-:W-:Y:S01]  /*07f0*/  VOTEU.ALL UP5, P1 ;  /* 0x00000000003f7886 */ /* 0x000fe200008a0000 */
[----:B------:R-:W-:-:S04]  /*0800*/  SHF.R.S32.HI R3, RZ, 0x1f, R4 ;  /* 0x0000001fff037819 */ /* 0x000fc80000011404 */
[----:B------:R-:W-:-:S04]  /*0810*/  LEA.HI R3, R3, R4, RZ, 0x7 ;  /* 0x0000000403037211 */ /* 0x000fc800078f38ff */
[----:B------:R-:W-:-:S05]  /*0820*/  LOP3.LUT R3, R3, 0xffffff80, RZ, 0xc0, !PT ;  /* 0xffffff8003037812 */ /* 0x000fca00078ec0ff */
[----:B------:R-:W-:Y:S01]  /*0830*/  IMAD.IADD R3, R4, 0x1, -R3 ;  /* 0x0000000104037824 */ /* 0x000fe200078e0a03 */
[----:B0-----:R-:W-:Y:S02]  /*0840*/  @!UP0 ULEA UR8, UR7, UR6, 0x18 ;  /* 0x0000000607088291 */ /* 0x001fe4000f8ec03f */
[----:B------:R-:W-:-:S04]  /*0850*/  @!UP1 UIADD3 UR6, -UR11, 0x100000, URZ ;  /* 0x001000000b069890 */ /* 0x000fc8000fffe13f */
[----:B------:R-:W-:Y:S02]  /*0860*/  @!UP1 USHF.L.U32 UR7, UR6, 0xb, URZ ;  /* 0x0000000b06079899 */ /* 0x000fe4000800063f */
[----:B------:R-:W-:Y:S01]  /*0870*/  @!UP1 USHF.L.U32 UR6, UR6, 0x1, URZ ;  /* 0x0000000106069899 */ /* 0x000fe2000800063f */
[----:B------:R-:W-:Y:S01]  /*0880*/  VOTEU.ALL UP0, P0 ;  /* 0x00000000003f7886 */ /* 0x000fe20000000000 */
[----:B-1----:R-:W-:Y:S01]  /*0890*/  @!UP1 ULEA UR9, UR10, UR9, 0x18 ;  /* 0x000000090a099291 */ /* 0x002fe2000f8ec03f */
[----:B------:R-:W-:Y:S02]  /*08a0*/  VOTEU.ALL UP1, P0 ;  /* 0x00000000003f7886 */ /* 0x000fe40000020000 */
[----:B------:R-:W-:Y:S01]  /*08b0*/  ULDC.64 UR10, c[0x0][0x598] ;  /* 0x00016600000a7ab9 */ /* 0x000fe20000000a00 */
[----:B------:R-:W-:Y:S01]  /*08c0*/  ISETP.NE.AND P0, PT, R0, 0x3, PT ;  /* 0x000000030000780c */ /* 0x000fe20003f05270 */
[----:B------:R-:W0:Y:S02]  /*08d0*/  FENCE.VIEW.ASYNC.S ;  /* 0x00000000000073c6 */ /* 0x000e240000000000 */
[----:B0-----:R0:W1:Y:S01]  /*08e0*/  @!UP0 SYNCS.EXCH.64 URZ, [UR8+0x1f0], UR4 ;  /* 0x0001f004083f85b2 */ /* 0x0010620008000100 */
[----:B------:R-:W-:-:S02]  /*08f0*/  ISETP.NE.U32.AND P1, PT, RZ, UR10, PT ;  /* 0x0000000aff007c0c */ /* 0x000fc4000bf25070 */
[----:B------:R-:W-:Y:S02]  /*0900*/  ISETP.EQ.OR P0, PT, R0, RZ, !P0 ;  /* 0x000000ff0000720c */ /* 0x000fe40004702670 */
[----:B------:R-:W-:Y:S02]  /*0910*/  ISETP.NE.AND.EX P1, PT, RZ, UR11, PT, P1 ;  /* 0x0000000bff007c0c */ /* 0x000fe4000bf25310 */
[----:B------:R-:W-:-:S04]  /*0920*/  ISETP.EQ.AND P0, PT, R8, RZ, P0 ;  /* 0x000000ff0800720c */ /* 0x000fc80000702270 */
[----:B------:R-:W-:-:S04]  /*0930*/  SEL R16, RZ, 0x1, !P0 ;  /* 0x00000001ff107807 */ /* 0x000fc80004000000 */
[----:B------:R-:W-:Y:S01]  /*0940*/  SEL R16, R16, 0x2, P3 ;  /* 0x0000000210107807 */ /* 0x000fe20001800000 */
[----:B------:R0:W1:Y:S01]  /*0950*/  @!UP1 SYNCS.EXCH.64 URZ, [UR8+0x1f8], UR4 ;  /* 0x0001f804083f95b2 */ /* 0x0000620008000100 */
[----:B------:R-:W-:Y:S01]  /*0960*/  NOP ;  /* 0x0000000000007918 */ /* 0x000fe20000000000 */
[----:B------:R0:W1:Y:S01]  /*0970*/  @!UP2 SYNCS.EXCH.64 URZ, [UR9+0x1d0], UR6 ;  /* 0x0001d006093fa5b2 */ /* 0x0000620008000100 */
[----:B------:R0:W1:Y:S01]  /*0980*/  @!UP3 SYNCS.EXCH.64 URZ, [UR9+0x1d8], UR6 ;  /* 0x0001d806093fb5b2 */ /* 0x0000620008000100 */
[----:B------:R0:W1:Y:S01]  /*0990*/  @!UP4 SYNCS.EXCH.64 URZ, [UR9+0x1e0], UR6 ;  /* 0x0001e006093fc5b2 */ /* 0x0000620008000100 */
[----:B------:R0:W1:Y:S01]  /*09a0*/  @!UP5 SYNCS.EXCH.64 URZ, [UR9+0x1e8], UR6 ;  /* 0x0001e806093fd5b2 */ /* 0x0000620008000100 */
[----:B------:R-:W-:Y:S01]  /*09b0*/  NOP ;  /* 0x0000000000007918 */ /* 0x000fe20000000000 */
[----:B-1----:R-:W-:Y:S06]  /*09c0*/  BAR.SYNC.DEFER_BLOCKING 0x0 ;  /* 0x0000000000007b1d */ /* 0x002fec0000010000 */
[----:B0-2---:R-:W-:Y:S05]  /*09d0*/  @!P1 BRA `(.L_x_4) ;  /* 0x00000000001c9947 */ /* 0x005fea0003800000 */
[----:B------:R-:W0:Y:S02]  /*09e0*/  LDC.64 R6, c[0x0][0x598] ;  /* 0x00016600ff067b82 */ /* 0x000e240000000a00 */
[----:B0-----:R-:W2:Y:S02]  /*09f0*/  LDG.E.64 R6, desc[UR36][R6.64] ;  /* 0x0000002406067981 */ /* 0x001ea4000c1e1b00 */
[----:B--2---:R-:W-:-:S04]  /*0a00*/  ISETP.NE.U32.AND P0, PT, R6, RZ, PT ;  /* 0x000000ff0600720c */ /* 0x004fc80003f05070 */
[----:B------:R-:W-:-:S13]  /*0a10*/  ISETP.NE.AND.EX P0, PT, R7, RZ, PT, P0 ;  /* 0x000000ff0700720c */ /* 0x000fda0003f05300 */
[----:B------:R-:W-:Y:S05]  /*0a20*/  @!P0 BRA `(.L_x_4) ;  /* 0x0000000000088947 */ /* 0x000fea0003800000 */
[----:B------:R1:W5:Y:S01]  /*0a30*/  LD.E R56, desc[UR36][R6.64] ;  /* 0x0000002406387980 */ /* 0x000362000c101900 */
[----:B------:R-:W-:Y:S05]  /*0a40*/  BRA `(.L_x_5) ;  /* 0x0000000000247947 */ /* 0x000fea0003800000 */
.L_x_4:
[----:B------:R-:W-:Y:S02]  /*0a50*/  ULDC.64 UR4, c[0x0][0x588] ;  /* 0x0001620000047ab9 */ /* 0x000fe40000000a00 */
[----:B------:R-:W-:-:S04]  /*0a60*/  ISETP.NE.U32.AND P0, PT, RZ, UR4, PT ;  /* 0x00000004ff007c0c */ /* 0x000fc8000bf05070 */
[----:B------:R-:W-:-:S13]  /*0a70*/  ISETP.NE.AND.EX P0, PT, RZ, UR5, PT, P0 ;  /* 0x00000005ff007c0c */ /* 0x000fda000bf05300 */
[----:B------:R-:W-:Y:S05]  /*0a80*/  @!P0 BRA `(.L_x_6) ;  /* 0x00000000000c8947 */ /* 0x000fea0003800000 */
[----:B------:R-:W0:Y:S02]  /*0a90*/  LDC.64 R56, c[0x0][0x588] ;  /* 0x00016200ff387b82 */ /* 0x000e240000000a00 */
[----:B0-----:R0:W5:Y:S01]  /*0aa0*/  LDG.E R56, desc[UR36][R56.64] ;  /* 0x0000002438387981 */ /* 0x001162000c1e1900 */
[----:B------:R-:W-:Y:S05]  /*0ab0*/  BRA `(.L_x_5) ;  /* 0x0000000000087947 */ /* 0x000fea0003800000 */
.L_x_6:
[----:B------:R-:W-:Y:S02]  /*0ac0*/  ULDC UR4, c[0x0][0x580] ;  /* 0x0001600000047ab9 */ /* 0x000fe40000000800 */
[----:B------:R-:W-:-:S07]  /*0ad0*/  IMAD.U32 R56, RZ, RZ, UR4 ;  /* 0x00000004ff387e24 */ /* 0x000fce000f8e00ff */
.L_x_5:
[----:B------:R-:W-:Y:S02]  /*0ae0*/  ULDC.64 UR4, c[0x0][0x5a0] ;  /* 0x0001680000047ab9 */ /* 0x000fe40000000a00 */
[----:B------:R-:W-:-:S04]  /*0af0*/  ISETP.NE.U32.AND P0, PT, RZ, UR4, PT ;  /* 0x00000004ff007c0c */ /* 0x000fc8000bf05070 */
[----:B------:R-:W-:-:S13]  /*0b00*/  ISETP.NE.AND.EX P0, PT, RZ, UR5, PT, P0 ;  /* 0x00000005ff007c0c */ /* 0x000fda000bf05300 */
[----:B------:R-:W-:Y:S05]  /*0b10*/  @!P0 BRA `(.L_x_7) ;  /* 0x00000000001c8947 */ /* 0x000fea0003800000 */
[----:B-1----:R-:W1:Y:S02]  /*0b20*/  LDC.64 R6, c[0x0][0x5a0] ;  /* 0x00016800ff067b82 */ /* 0x002e640000000a00 */
[----:B-1----:R-:W2:Y:S02]  /*0b30*/  LDG.E.64 R6, desc[UR36][R6.64] ;  /* 0x0000002406067981 */ /* 0x002ea4000c1e1b00 */
[----:B--2---:R-:W-:-:S04]  /*0b40*/  ISETP.NE.U32.AND P0, PT, R6, RZ, PT ;  /* 0x000000ff0600720c */ /* 0x004fc80003f05070 */
[----:B------:R-:W-:-:S13]  /*0b50*/  ISETP.NE.AND.EX P0, PT, R7, RZ, PT, P0 ;  /* 0x000000ff0700720c */ /* 0x000fda0003f05300 */
[----:B------:R-:W-:Y:S05]  /*0b60*/  @!P0 BRA `(.L_x_7) ;  /* 0x0000000000088947 */ /* 0x000fea0003800000 */
[----:B0-----:R2:W5:Y:S01]  /*0b70*/  LD.E R57, desc[UR36][R6.64] ;  /* 0x0000002406397980 */ /* 0x001562000c101900 */
[----:B------:R-:W-:Y:S05]  /*0b80*/  BRA `(.L_x_8) ;  /* 0x0000000000247947 */ /* 0x000fea0003800000 */
.L_x_7:
[----:B------:R-:W-:Y:S02]  /*0b90*/  ULDC.64 UR4, c[0x0][0x590] ;  /* 0x0001640000047ab9 */ /* 0x000fe40000000a00 */
[----:B------:R-:W-:-:S04]  /*0ba0*/  ISETP.NE.U32.AND P0, PT, RZ, UR4, PT ;  /* 0x00000004ff007c0c */ /* 0x000fc8000bf05070 */
[----:B------:R-:W-:-:S13]  /*0bb0*/  ISETP.NE.AND.EX P0, PT, RZ, UR5, PT, P0 ;  /* 0x00000005ff007c0c */ /* 0x000fda000bf05300 */
[----:B------:R-:W-:Y:S05]  /*0bc0*/  @!P0 BRA `(.L_x_9) ;  /* 0x00000000000c8947 */ /* 0x000fea0003800000 */
[----:B-1----:R-:W0:Y:S02]  /*0bd0*/  LDC.64 R6, c[0x0][0x590] ;  /* 0x00016400ff067b82 */ /* 0x002e240000000a00 */
[----:B0-----:R0:W5:Y:S01]  /*0be0*/  LDG.E R57, desc[UR36][R6.64] ;  /* 0x0000002406397981 */ /* 0x001162000c1e1900 */
[----:B------:R-:W-:Y:S05]  /*0bf0*/  BRA `(.L_x_8) ;  /* 0x0000000000087947 */ /* 0x000fea0003800000 */
.L_x_9:
[----:B------:R-:W-:Y:S02]  /*0c00*/  ULDC UR4, c[0x0][0x584] ;  /* 0x0001610000047ab9 */ /* 0x000fe40000000800 */
[----:B0-----:R-:W-:-:S07]  /*0c10*/  IMAD.U32 R57, RZ, RZ, UR4 ;  /* 0x00000004ff397e24 */ /* 0x001fce000f8e00ff */
.L_x_8:
[----:B------:R-:W3:Y:S01]  /*0c20*/  LDC R2, c[0x0][0x65c] ;  /* 0x00019700ff027b82 */ /* 0x000ee20000000800 */
[----:B------:R-:W4:Y:S01]  /*0c30*/  S2R R14, SR_CTAID.Y ;  /* 0x00000000000e7919 */ /* 0x000f220000002600 */
[----:B------:R-:W-:Y:S01]  /*0c40*/  ULDC UR6, c[0x0][0x28c] ;  /* 0x0000a30000067ab9 */ /* 0x000fe20000000800 */
[----:B------:R-:W-:Y:S01]  /*0c50*/  ISETP.NE.AND P0, PT, R8, 0x2, PT ;  /* 0x000000020800780c */ /* 0x000fe20003f05270 */
[----:B------:R-:W-:Y:S01]  /*0c60*/  UIADD3 UR6, UR6, 0x1f, URZ ;  /* 0x0000001f06067890 */ /* 0x000fe2000fffe03f */
[----:B012---:R-:W0:Y:S01]  /*0c70*/  S2R R6, SR_CTAID.X ;  /* 0x0000000000067919 */ /* 0x007e220000002500 */
[----:B------:R-:W-:Y:S01]  /*0c80*/  IMAD.MOV.U32 R7, RZ, RZ, RZ ;  /* 0x000000ffff077224 */ /* 0x000fe200078e00ff */
[----:B------:R-:W-:Y:S01]  /*0c90*/  UMOV UR39, URZ ;  /* 0x0000003f00277c82 */ /* 0x000fe20008000000 */
[----:B------:R-:W-:Y:S01]  /*0ca0*/  USHF.R.S32.HI UR7, URZ, 0x1f, UR6 ;  /* 0x0000001f3f077899 */ /* 0x000fe20008011406 */
[----:B------:R-:W-:Y:S01]  /*0cb0*/  UMOV UR38, URZ ;  /* 0x0000003f00267c82 */ /* 0x000fe20008000000 */
[----:B------:R-:W-:-:S02]  /*0cc0*/  ULDC.64 UR8, c[0x0][0x650] ;  /* 0x0001940000087ab9 */ /* 0x000fc40000000a00 */
[----:B------:R-:W-:-:S04]  /*0cd0*/  ULEA.HI UR7, UR7, UR6, URZ, 0x5 ;  /* 0x0000000607077291 */ /* 0x000fc8000f8f283f */
[----:B------:R-:W-:Y:S01]  /*0ce0*/  USHF.R.S32.HI UR40, URZ, 0x5, UR7 ;  /* 0x000000053f287899 */ /* 0x000fe20008011407 */
[----:B---3--:R-:W-:-:S13]  /*0cf0*/  ISETP.NE.AND P1, PT, R2, 0x1, PT ;  /* 0x000000010200780c */ /* 0x008fda0003f25270 */
[----:B------:R-:W0:Y:S01]  /*0d00*/  @P1 LDC R19, c[0x0][0x10] ;  /* 0x00000400ff131b82 */ /* 0x000e220000000800 */
[----:B----4-:R-:W-:Y:S02]  /*0d10*/  @P1 IMAD.MOV.U32 R8, RZ, RZ, R14 ;  /* 0x000000ffff081224 */ /* 0x010fe400078e000e */
[----:B------:R-:W-:Y:S02]  /*0d20*/  @P1 IMAD.MOV.U32 R9, RZ, RZ, RZ ;  /* 0x000000ffff091224 */ /* 0x000fe400078e00ff */
[----:B------:R-:W-:-:S03]  /*0d30*/  @P1 IMAD.MOV.U32 R17, RZ, RZ, RZ ;  /* 0x000000ffff111224 */ /* 0x000fc600078e00ff */
[----:B------:R-:W1:Y:S01]  /*0d40*/  @!P1 LDC R11, c[0x0][0xc] ;  /* 0x00000300ff0b9b82 */ /* 0x000e620000000800 */
[----:B------:R-:W-:Y:S01]  /*0d50*/  ULDC UR4, c[0x0][0xc] ;  /* 0x0000030000047ab9 */ /* 0x000fe20000000800 */
[----:B------:R-:W-:Y:S02]  /*0d60*/  ULDC UR5, c[0x0][0x10] ;  /* 0x0000040000057ab9 */ /* 0x000fe40000000800 */
[----:B------:R-:W-:-:S04]  /*0d70*/  UIMAD.WIDE.U32 UR4, UR4, UR5, URZ ;  /* 0x00000005040472a5 */ /* 0x000fc8000f8e003f */
[----:B------:R-:W2:Y:S01]  /*0d80*/  LDC R2, c[0x0][0x14] ;  /* 0x00000500ff027b82 */ /* 0x000ea20000000800 */
[----:B0-----:R-:W-:-:S04]  /*0d90*/  @P1 IMAD.WIDE.U32 R18, R6, R19, R8 ;  /* 0x0000001306121225 */ /* 0x001fc800078e0008 */
[----:B------:R-:W-:Y:S02]  /*0da0*/  @P1 IMAD.IADD R17, R19, 0x1, R17 ;  /* 0x0000000113111824 */ /* 0x000fe400078e0211 */
[----:B-1----:R-:W-:-:S04]  /*0db0*/  @!P1 IMAD.WIDE.U32 R8, R11, R14, R6 ;  /* 0x0000000e0b089225 */ /* 0x002fc800078e0006 */
[----:B------:R-:W-:Y:S02]  /*0dc0*/  @!P1 IMAD.MOV.U32 R18, RZ, RZ, R8 ;  /* 0x000000ffff129224 */ /* 0x000fe400078e0008 */
[----:B------:R-:W-:Y:S02]  /*0dd0*/  @!P1 IMAD.MOV.U32 R17, RZ, RZ, R9 ;  /* 0x000000ffff119224 */ /* 0x000fe400078e0009 */
[----:B--2---:R-:W-:-:S04]  /*0de0*/  IMAD.WIDE.U32 R12, R2, UR4, RZ ;  /* 0x00000004020c7c25 */ /* 0x004fc8000f8e00ff */
[----:B------:R-:W-:Y:S01]  /*0df0*/  IMAD R23, R2, UR5, RZ ;  /* 0x0000000502177c24 */ /* 0x000fe2000f8e02ff */
[----:B------:R0:W-:Y:S03]  /*0e00*/  STL.64 [R1], R12 ;  /* 0x0000000c01007387 */ /* 0x0001e60000100a00 */
[----:B------:R-:W-:Y:S01]  /*0e10*/  IMAD.IADD R23, R13, 0x1, R23 ;  /* 0x000000010d177824 */ /* 0x000fe200078e0217 */
[----:B------:R-:W-:Y:S06]  /*0e20*/  @P0 BRA `(.L_x_10) ;  /* 0x0000000000200947 */ /* 0x000fec0003800000 */
[----:B------:R-:W-:Y:S01]  /*0e30*/  UISETP.GE.U32.AND UP0, UPT, UR40, 0x1c, UPT ;  /* 0x0000001c2800788c */ /* 0x000fe2000bf06070 */
[----:B------:R-:W-:Y:S01]  /*0e40*/  IADD3 R18, P0, R18, R12, RZ ;  /* 0x0000000c12127210 */ /* 0x000fe20007f1e0ff */
[----:B------:R-:W-:Y:S01]  /*0e50*/  USHF.R.U32.HI UR4, URZ, 0x2, UR40 ;  /* 0x000000023f047899 */ /* 0x000fe20008011628 */
[----:B------:R-:W-:-:S03]  /*0e60*/  UMOV UR38, URZ ;  /* 0x0000003f00267c82 */ /* 0x000fc60008000000 */
[----:B------:R-:W-:Y:S01]  /*0e70*/  UIMAD.WIDE.U32 UR4, UR4, 0x24924925, URZ ;  /* 0x24924925040478a5 */ /* 0x000fe2000f8e003f */
[----:B------:R-:W-:-:S03]  /*0e80*/  IMAD.X R17, R23, 0x1, R17, P0 ;  /* 0x0000000117117824 */ /* 0x000fc600000e0611 */
[----:B------:R-:W-:Y:S02]  /*0e90*/  UIMAD UR39, UR5, -0x1c, UR40 ;  /* 0xffffffe4052778a4 */ /* 0x000fe4000f8e0228 */
[----:B------:R-:W-:-:S12]  /*0ea0*/  @UP0 ULOP3.LUT UR38, UR5, 0x1, URZ, 0xc0, !UPT ;  /* 0x0000000105260892 */ /* 0x000fd8000f8ec03f */
.L_x_10:
[----:B------:R-:W-:Y:S01]  /*0eb0*/  ISETP.GE.U32.AND P0, PT, R18, UR8, PT ;  /* 0x0000000812007c0c */ /* 0x000fe2000bf06070 */
[----:B------:R-:W-:Y:S01]  /*0ec0*/  IMAD.MOV.U32 R19, RZ, RZ, -0x1 ;  /* 0xffffffffff137424 */ /* 0x000fe200078e00ff */
[----:B------:R-:W-:Y:S01]  /*0ed0*/  PRMT R8, RZ, 0x7610, R8 ;  /* 0x00007610ff087816 */ /* 0x000fe20000000008 */
[----:B------:R-:W-:Y:S01]  /*0ee0*/  IMAD.MOV.U32 R22, RZ, RZ, -0x1 ;  /* 0xffffffffff167424 */ /* 0x000fe200078e00ff */
[----:B------:R-:W-:Y:S01]  /*0ef0*/  ISETP.GE.U32.AND.EX P0, PT, R17, UR9, PT, P0 ;  /* 0x0000000911007c0c */ /* 0x000fe2000bf06100 */
[----:B------:R-:W-:-:S12]  /*0f00*/  IMAD.MOV.U32 R2, RZ, RZ, -0x1 ;  /* 0xffffffffff027424 */ /* 0x000fd800078e00ff */
[----:B------:R-:W-:Y:S05]  /*0f10*/  @P0 BRA `(.L_x_11) ;  /* 0x00000004005c0947 */ /* 0x000fea0003800000 */
[----:B------:R-:W1:Y:S01]  /*0f20*/  LDC.64 R20, c[0x0][0x628] ;  /* 0x00018a00ff147b82 */ /* 0x000e620000000a00 */
[----:B------:R-:W-:Y:S02]  /*0f30*/  IMAD.MOV.U32 R8, RZ, RZ, R18 ;  /* 0x000000ffff087224 */ /* 0x000fe400078e0012 */
[----:B------:R-:W-:-:S05]  /*0f40*/  IMAD.MOV.U32 R9, RZ, RZ, R17 ;  /* 0x000000ffff097224 */ /* 0x000fca00078e0011 */
[----:B------:R-:W2:Y:S08]  /*0f50*/  LDC R2, c[0x0][0x630] ;  /* 0x00018c00ff027b82 */ /* 0x000eb00000000800 */
[----:B------:R-:W3:Y:S01]  /*0f60*/  LDC.64 R24, c[0x0][0x620] ;  /* 0x00018800ff187b82 */ /* 0x000ee20000000a00 */
[----:B-1----:R-:W-:-:S04]  /*0f70*/  ISETP.NE.U32.AND P0, PT, R20, RZ, PT ;  /* 0x000000ff1400720c */ /* 0x002fc80003f05070 */
[----:B------:R-:W-:-:S13]  /*0f80*/  ISETP.NE.AND.EX P0, PT, R21, RZ, PT, P0 ;  /* 0x000000ff1500720c */ /* 0x000fda0003f05300 */
[----:B--23--:R-:W-:Y:S05]  /*0f90*/  @!P0 BRA `(.L_x_12) ;  /* 0x0000000000288947 */ /* 0x00cfea0003800000 */
[----:B0-----:R-:W0:Y:S02]  /*0fa0*/  LDC R13, c[0x0][0x634] ;  /* 0x00018d00ff0d7b82 */ /* 0x001e240000000800 */
[----:B0-----:R-:W-:-:S05]  /*0fb0*/  IADD3 R13, P0, R18, R13, RZ ;  /* 0x0000000d120d7210 */ /* 0x001fca0007f1e0ff */
[----:B------:R-:W-:-:S04]  /*0fc0*/  IMAD.X R15, RZ, RZ, R17, P0 ;  /* 0x000000ffff0f7224 */ /* 0x000fc800000e0611 */
[----:B------:R-:W-:-:S04]  /*0fd0*/  IMAD.WIDE.U32 R8, R15, R20, RZ ;  /* 0x000000140f087225 */ /* 0x000fc800078e00ff */
[----:B------:R-:W-:-:S04]  /*0fe0*/  IMAD.WIDE.U32 R10, P0, R13, R21, R8 ;  /* 0x000000150d0a7225 */ /* 0x000fc80007800008 */
[----:B------:R-:W-:-:S04]  /*0ff0*/  IMAD.WIDE.U32 R8, R13, R20, RZ ;  /* 0x000000140d087225 */ /* 0x000fc800078e00ff */
[----:B------:R-:W-:Y:S01]  /*1000*/  IMAD.X R13, RZ, RZ, RZ, P0 ;  /* 0x000000ffff0d7224 */ /* 0x000fe200000e06ff */
[----:B------:R-:W-:Y:S01]  /*1010*/  IADD3 RZ, P0, R9, R10, RZ ;  /* 0x0000000a09ff7210 */ /* 0x000fe20007f1e0ff */
[----:B------:R-:W-:-:S04]  /*1020*/  IMAD.MOV.U32 R12, RZ, RZ, R11 ;  /* 0x000000ffff0c7224 */ /* 0x000fc800078e000b */
[----:B------:R-:W-:-:S08]  /*1030*/  IMAD.WIDE.U32.X R8, R15, R21, R12, P0 ;  /* 0x000000150f087225 */ /* 0x000fd000000e040c */
.L_x_12:
[-CC-:B------:R-:W-:Y:S01]  /*1040*/  SHF.R.U64 R31, R8, R2.reuse, R9.reuse ;  /* 0x00000002081f7219 */ /* 0x180fe20000001209 */
[----:B0-----:R-:W0:Y:S01]  /*1050*/  LDC R12, c[0x0][0x618] ;  /* 0x00018600ff0c7b82 */ /* 0x001e220000000800 */
[----:B------:R-:W-:Y:S01]  /*1060*/  SHF.R.U32.HI R7, RZ, R2, R9 ;  /* 0x00000002ff077219 */ /* 0x000fe20000011609 */
[----:B------:R-:W-:Y:S01]  /*1070*/  ULDC UR4, c[0x0][0x150] ;  /* 0x0000540000047ab9 */ /* 0x000fe20000000800 */
[----:B------:R-:W-:Y:S01]  /*1080*/  IADD3 R11, P0, RZ, -R31, RZ ;  /* 0x8000001fff0b7210 */ /* 0x000fe20007f1e0ff */
[----:B------:R-:W-:Y:S01]  /*1090*/  IMAD.MOV.U32 R19, RZ, RZ, R17 ;  /* 0x000000ffff137224 */ /* 0x000fe200078e0011 */
[----:B------:R-:W-:-:S03]  /*10a0*/  I2FP.F32.U32 R2, R6 ;  /* 0x0000000600027245 */ /* 0x000fc60000201000 */
[----:B------:R-:W1:Y:S01]  /*10b0*/  LDC.64 R26, c[0x0][0x640] ;  /* 0x00019000ff1a7b82 */ /* 0x000e620000000a00 */
[----:B------:R-:W-:Y:S02]  /*10c0*/  IMAD.X R13, RZ, RZ, ~R7, P0 ;  /* 0x000000ffff0d7224 */ /* 0x000fe400000e0e07 */
[----:B------:R-:W-:Y:S01]  /*10d0*/  FMUL R2, R2, UR4 ;  /* 0x0000000402027c20 */ /* 0x000fe20008400000 */
[----:B------:R-:W-:Y:S01]  /*10e0*/  IMAD.WIDE.U32 R8, R11, R24, R18 ;  /* 0x000000180b087225 */ /* 0x000fe200078e0012 */
[----:B------:R-:W-:-:S03]  /*10f0*/  ULDC UR4, c[0x0][0x154] ;  /* 0x0000550000047ab9 */ /* 0x000fc60000000800 */
[----:B------:R-:W-:Y:S01]  /*1100*/  IMAD R10, R13, R24, RZ ;  /* 0x000000180d0a7224 */ /* 0x000fe200078e02ff */
[----:B------:R-:W2:Y:S01]  /*1110*/  LDC R7, c[0x0][0x144] ;  /* 0x00005100ff077b82 */ /* 0x000ea20000000800 */
[----:B------:R-:W3:Y:S02]  /*1120*/  F2I.U32.TRUNC.NTZ R2, R2 ;  /* 0x0000000200027305 */ /* 0x000ee4000020f000 */
[----:B------:R-:W-:-:S04]  /*1130*/  IMAD R11, R11, R25, R10 ;  /* 0x000000190b0b7224 */ /* 0x000fc800078e020a */
[----:B------:R-:W-:Y:S01]  /*1140*/  IMAD.IADD R9, R9, 0x1, R11 ;  /* 0x0000000109097824 */ /* 0x000fe200078e020b */
[----:B------:R-:W4:Y:S01]  /*1150*/  LDC R22, c[0x0][0x608] ;  /* 0x00018200ff167b82 */ /* 0x000f220000000800 */
[----:B------:R-:W-:-:S03]  /*1160*/  IMAD.MOV.U32 R11, RZ, RZ, -0x1 ;  /* 0xffffffffff0b7424 */ /* 0x000fc600078e00ff */
[--C-:B0-----:R-:W-:Y:S02]  /*1170*/  SHF.R.U64 R20, R8, R12, R9.reuse ;  /* 0x0000000c08147219 */ /* 0x101fe40000001209 */
[----:B------:R-:W-:Y:S02]  /*1180*/  I2FP.F32.U32 R8, R14 ;  /* 0x0000000e00087245 */ /* 0x000fe40000201000 */
[----:B------:R-:W0:Y:S01]  /*1190*/  LDC R24, c[0x0][0x658] ;  /* 0x00019600ff187b82 */ /* 0x000e220000000800 */
[----:B-1----:R-:W-:Y:S01]  /*11a0*/  ISETP.NE.U32.AND P0, PT, R26, RZ, PT ;  /* 0x000000ff1a00720c */ /* 0x002fe20003f05070 */
[----:B---3--:R-:W-:Y:S02]  /*11b0*/  IMAD.MOV R10, RZ, RZ, -R2 ;  /* 0x000000ffff0a7224 */ /* 0x008fe400078e0a02 */
[----:B------:R-:W-:Y:S01]  /*11c0*/  FMUL R8, R8, UR4 ;  /* 0x0000000408087c20 */ /* 0x000fe20008400000 */
[----:B------:R-:W-:Y:S02]  /*11d0*/  SHF.R.U32.HI R9, RZ, R12, R9 ;  /* 0x0000000cff097219 */ /* 0x000fe40000011609 */
[----:B------:R-:W-:Y:S01]  /*11e0*/  ISETP.NE.AND.EX P0, PT, R27, RZ, PT, P0 ;  /* 0x000000ff1b00720c */ /* 0x000fe20003f05300 */
[----:B------:R1:W3:Y:S01]  /*11f0*/  F2I.U32.TRUNC.NTZ R15, R8 ;  /* 0x00000008000f7305 */ /* 0x0002e2000020f000 */
[----:B------:R-:W1:Y:S01]  /*1200*/  LDC R19, c[0x0][0x148] ;  /* 0x00005200ff137b82 */ /* 0x000e620000000800 */
[----:B--2---:R-:W-:-:S07]  /*1210*/  IMAD R2, R7, R10, R6 ;  /* 0x0000000a07027224 */ /* 0x004fce00078e0206 */
[----:B------:R-:W2:Y:S01]  /*1220*/  LDC R25, c[0x0][0x600] ;  /* 0x00018000ff197b82 */ /* 0x000ea20000000800 */
[-CC-:B----4-:R-:W-:Y:S02]  /*1230*/  SHF.R.U64 R32, R20, R22.reuse, R9.reuse ;  /* 0x0000001614207219 */ /* 0x190fe40000001209 */
[----:B------:R-:W-:Y:S01]  /*1240*/  SHF.R.U32.HI R7, RZ, R22, R9 ;  /* 0x00000016ff077219 */ /* 0x000fe20000011609 */
[----:B------:R-:W-:-:S04]  /*1250*/  IMAD.MOV.U32 R9, RZ, RZ, 0x1 ;  /* 0x00000001ff097424 */ /* 0x000fc800078e00ff */
[----:B------:R-:W4:Y:S01]  /*1260*/  LDC R28, c[0x0][0x648] ;  /* 0x00019200ff1c7b82 */ /* 0x000f220000000800 */
[-C--:B0-----:R-:W-:Y:S02]  /*1270*/  SHF.L.U32 R6, R11, R24.reuse, RZ ;  /* 0x000000180b067219 */ /* 0x081fe400000006ff */
[--C-:B------:R-:W-:Y:S02]  /*1280*/  SHF.R.U64 R22, R32, R24, R7.reuse ;  /* 0x0000001820167219 */ /* 0x100fe40000001207 */
[----:B------:R-:W-:Y:S02]  /*1290*/  LOP3.LUT R13, RZ, R6, RZ, 0x33, !PT ;  /* 0x00000006ff0d7212 */ /* 0x000fe400078e33ff */
[-C--:B------:R-:W-:Y:S01]  /*12a0*/  SHF.R.U32.HI R7, RZ, R24.reuse, R7 ;  /* 0x00000018ff077219 */ /* 0x080fe20000011607 */
[----:B------:R-:W0:Y:S01]  /*12b0*/  LDC R29, c[0x0][0x638] ;  /* 0x00018e00ff1d7b82 */ /* 0x000e220000000800 */
[----:B------:R-:W-:Y:S01]  /*12c0*/  SHF.L.U32 R12, R9, R24, RZ ;  /* 0x00000018090c7219 */ /* 0x000fe200000006ff */
[----:B------:R-:W-:-:S06]  /*12d0*/  IMAD.MOV.U32 R6, RZ, RZ, R22 ;  /* 0x000000ffff067224 */ /* 0x000fcc00078e0016 */
[----:B------:R-:W0:Y:S01]  /*12e0*/  LDC R30, c[0x0][0x610] ;  /* 0x00018400ff1e7b82 */ /* 0x000e220000000800 */
[----:B-1-3--:R-:W-:Y:S05]  /*12f0*/  @!P0 BRA `(.L_x_13) ;  /* 0x0000000000288947 */ /* 0x00afea0003800000 */
[----:B------:R-:W1:Y:S02]  /*1300*/  LDC R11, c[0x0][0x64c] ;  /* 0x00019300ff0b7b82 */ /* 0x000e640000000800 */
[----:B-1----:R-:W-:-:S05]  /*1310*/  IADD3 R11, P0, R22, R11, RZ ;  /* 0x0000000b160b7210 */ /* 0x002fca0007f1e0ff */
        /* <DEDUP_REMOVED lines=8> */
.L_x_13:
[----:B----4-:R-:W-:Y:S01]  /*13a0*/  SHF.R.U64 R6, R6, R28, R7 ;  /* 0x0000001c06067219 */ /* 0x010fe20000001207 */
[----:B--2---:R-:W-:Y:S01]  /*13b0*/  VIADD R7, R25, 0xffffffff ;  /* 0xffffffff19077836 */ /* 0x004fe20000000000 */
[----:B------:R-:W-:Y:S01]  /*13c0*/  LOP3.LUT R13, R32, R13, RZ, 0xc0, !PT ;  /* 0x0000000d200d7212 */ /* 0x000fe200078ec0ff */
[----:B------:R-:W-:Y:S02]  /*13d0*/  IMAD.MOV R15, RZ, RZ, -R15 ;  /* 0x000000ffff0f7224 */ /* 0x000fe400078e0a0f */
[----:B------:R-:W-:Y:S01]  /*13e0*/  IMAD.MOV R8, RZ, RZ, -R6 ;  /* 0x000000ffff087224 */ /* 0x000fe200078e0a06 */
[----:B------:R-:W-:Y:S01]  /*13f0*/  LOP3.LUT R7, R20, R7, RZ, 0xc0, !PT ;  /* 0x0000000714077212 */ /* 0x000fe200078ec0ff */
[----:B------:R-:W-:Y:S02]  /*1400*/  IMAD R13, R12, R6, R13 ;  /* 0x000000060c0d7224 */ /* 0x000fe400078e020d */
[----:B------:R-:W-:Y:S02]  /*1410*/  @P1 IMAD R2, R19, R15, R14 ;  /* 0x0000000f13021224 */ /* 0x000fe400078e020e */
[----:B0-----:R-:W-:-:S02]  /*1420*/  IMAD R6, R8, R29, R22 ;  /* 0x0000001d08067224 */ /* 0x001fc400078e0216 */
[----:B------:R-:W-:Y:S02]  /*1430*/  IMAD R2, R13, R30, R2 ;  /* 0x0000001e0d027224 */ /* 0x000fe400078e0202 */
[----:B------:R-:W-:Y:S02]  /*1440*/  IMAD R19, R6, R25, R7 ;  /* 0x0000001906137224 */ /* 0x000fe400078e0207 */
[----:B------:R-:W-:-:S03]  /*1450*/  IMAD.MOV.U32 R8, RZ, RZ, 0x1 ;  /* 0x00000001ff087424 */ /* 0x000fc600078e00ff */
[----:B------:R-:W-:Y:S02]  /*1460*/  SEL R22, R19, R2, !P1 ;  /* 0x0000000213167207 */ /* 0x000fe40004800000 */
[----:B------:R-:W-:Y:S01]  /*1470*/  SEL R19, R2, R19, !P1 ;  /* 0x0000001302137207 */ /* 0x000fe20004800000 */
[----:B------:R-:W-:-:S07]  /*1480*/  IMAD.MOV.U32 R2, RZ, RZ, R31 ;  /* 0x000000ffff027224 */ /* 0x000fce00078e001f */
.L_x_11:
[----:B------:R-:W-:Y:S05]  /*1490*/  @!P2 BRA `(.L_x_14) ;  /* 0x00000034008ca947 */ /* 0x000fea0003800000 */
[----:B------:R-:W-:-:S13]  /*14a0*/  ISETP.GT.U32.AND P0, PT, R33, 0x1, PT ;  /* 0x000000012100780c */ /* 0x000fda0003f04070 */
[----:B------:R-:W-:Y:S05]  /*14b0*/  @P0 EXIT ;  /* 0x000000000000094d */ /* 0x000fea0003800000 */
.L_x_15:
[----:B------:R-:W-:-:S08]  /*14c0*/  NOP ;  /* 0x0000000000007918 */ /* 0x000fd00000000000 */
[----:B------:R-:W1:Y:S02]  /*14d0*/  USETMAXREG.TRY_ALLOC.CTAPOOL UP0, 0xe8 ;  /* 0x000000e8000079c8 */ /* 0x000e640008000600 */
[----:B-1----:R-:W-:-:S13]  /*14e0*/  PLOP3.LUT P0, PT, PT, PT, UP0, 0x80, 0x0 ;  /* 0x000000000000781c */ /* 0x002fda0003f0f008 */
[----:B------:R-:W-:Y:S05]  /*14f0*/  @!P0 BRA `(.L_x_15) ;  /* 0xfffffffc00f08947 */ /* 0x000fea000383ffff */
[----:B------:R-:W-:-:S13]  /*1500*/  LOP3.LUT P0, RZ, R8, 0xff, RZ, 0xc0, !PT ;  /* 0x000000ff08ff7812 */ /* 0x000fda000780c0ff */
[----:B------:R-:W-:Y:S05]  /*1510*/  @!P0 EXIT ;  /* 0x000000000000894d */ /* 0x000fea0003800000 */
[----:B------:R-:W1:Y:S01]  /*1520*/  S2UR UR4, SR_CgaCtaId ;  /* 0x00000000000479c3 */ /* 0x000e620000008800 */
[----:B------:R-:W-:Y:S01]  /*1530*/  VIADD R6, R5, 0xffffffff ;  /* 0xffffffff05067836 */ /* 0x000fe20000000000 */
[----:B------:R-:W-:Y:S01]  /*1540*/  SHF.R.S32.HI R0, RZ, 0x1f, R3 ;  /* 0x0000001fff007819 */ /* 0x000fe20000011403 */
[----:B------:R-:W-:Y:S01]  /*1550*/  UMOV UR41, 0x400 ;  /* 0x0000040000297882 */ /* 0x000fe20000000000 */
[----:B------:R-:W-:Y:S01]  /*1560*/  UISETP.LT.AND UP0, UPT, UR40, 0x1, UPT ;  /* 0x000000012800788c */ /* 0x000fe2000bf01270 */
[----:B------:R-:W-:Y:S01]  /*1570*/  LOP3.LUT R70, R16, 0x1, RZ, 0xfc, !PT ;  /* 0x0000000110467812 */ /* 0x000fe200078efcff */
[----:B------:R-:W-:Y:S01]  /*1580*/  ULDC UR6, c[0x0][0x284] ;  /* 0x0000a10000067ab9 */ /* 0x000fe20000000800 */
[----:B------:R-:W-:Y:S01]  /*1590*/  R2UR UR42, R6 ;  /* 0x00000000062a72ca */ /* 0x000fe200000e0000 */
[----:B------:R-:W-:Y:S01]  /*15a0*/  USEL UR43, UR40, 0x1, UP0 ;  /* 0x00000001282b7887 */ /* 0x000fe20008000000 */
[CC--:B------:R-:W-:Y:S01]  /*15b0*/  LEA.HI R4, R0.reuse, R3.reuse, RZ, 0x2 ;  /* 0x0000000300047211 */ /* 0x0c0fe200078f10ff */
[----:B------:R-:W-:Y:S01]  /*15c0*/  USHF.L.U32 UR46, UR40, 0x1, URZ ;  /* 0x00000001282e7899 */ /* 0x000fe2000800063f */
[----:B------:R-:W-:Y:S01]  /*15d0*/  LEA.HI R0, R0, R3, RZ, 0x5 ;  /* 0x0000000300007211 */ /* 0x000fe200078f28ff */
[----:B------:R-:W-:Y:S01]  /*15e0*/  UIADD3 UR43, -UR43, UR40, URZ ;  /* 0x000000282b2b7290 */ /* 0x000fe2000fffe13f */
[----:B------:R-:W-:-:S02]  /*15f0*/  SHF.R.S32.HI R58, RZ, 0x2, R4 ;  /* 0x00000002ff3a7819 */ /* 0x000fc40000011404 */
[----:B------:R-:W-:Y:S02]  /*1600*/  SHF.R.S32.HI R5, RZ, 0x1f, R4 ;  /* 0x0000001fff057819 */ /* 0x000fe40000011404 */
[----:B------:R-:W-:Y:S02]  /*1610*/  LOP3.LUT R60, R4, 0xfffffffc, RZ, 0xc0, !PT ;  /* 0xfffffffc043c7812 */ /* 0x000fe400078ec0ff */
[----:B------:R-:W-:Y:S01]  /*1620*/  LEA.HI R5, R5, R58, RZ, 0x3 ;  /* 0x0000003a05057211 */ /* 0x000fe200078f18ff */
[----:B------:R-:W-:Y:S01]  /*1630*/  USHF.L.U32 UR42, UR42, 0x3, URZ ;  /* 0x000000032a2a7899 */ /* 0x000fe2000800063f */
[----:B------:R-:W-:Y:S01]  /*1640*/  ISETP.NE.AND P0, PT, R6, RZ, PT ;  /* 0x000000ff0600720c */ /* 0x000fe20003f05270 */
[----:B------:R-:W-:Y:S01]  /*1650*/  IMAD.IADD R60, R3, 0x1, -R60 ;  /* 0x00000001033c7824 */ /* 0x000fe200078e0a3c */
[----:B------:R-:W-:Y:S01]  /*1660*/  LOP3.LUT R5, R5, 0xfffffff8, RZ, 0xc0, !PT ;  /* 0xfffffff805057812 */ /* 0x000fe200078ec0ff */
[----:B-1----:R-:W-:Y:S01]  /*1670*/  ULEA UR41, UR4, UR41, 0x18 ;  /* 0x0000002904297291 */ /* 0x002fe2000f8ec03f */
[----:B------:R-:W-:Y:S01]  /*1680*/  SEL R71, RZ, 0x1, P0 ;  /* 0x00000001ff477807 */ /* 0x000fe20000000000 */
[----:B------:R-:W-:-:S02]  /*1690*/  IMAD.U32 R62, RZ, RZ, UR42 ;  /* 0x0000002aff3e7e24 */ /* 0x000fc4000f8e00ff */
[----:B------:R-:W-:Y:S01]  /*16a0*/  UIADD3 UR47, UR41, 0x1d0, URZ ;  /* 0x000001d0292f7890 */ /* 0x000fe2000fffe03f */
[----:B------:R-:W-:Y:S01]  /*16b0*/  IMAD.IADD R58, R58, 0x1, -R5 ;  /* 0x000000013a3a7824 */ /* 0x000fe200078e0a05 */
[----:B------:R-:W-:Y:S01]  /*16c0*/  SHF.R.S32.HI R5, RZ, 0x5, R0 ;  /* 0x00000005ff057819 */ /* 0x000fe20000011400 */
[----:B------:R-:W-:Y:S01]  /*16d0*/  UIADD3 UR5, UR41, 0x300, URZ ;  /* 0x0000030029057890 */ /* 0x000fe2000fffe03f */
[C---:B------:R-:W-:Y:S01]  /*16e0*/  LOP3.LUT R64, R62.reuse, 0x8, RZ, 0xc0, !PT ;  /* 0x000000083e407812 */ /* 0x040fe200078ec0ff */
[----:B------:R-:W-:Y:S01]  /*16f0*/  UIADD3 UR4, UR41, 0x1c300, URZ ;  /* 0x0001c30029047890 */ /* 0x000fe2000fffe03f */
[--C-:B------:R-:W-:Y:S01]  /*1700*/  SHF.R.S32.HI R59, RZ, 0x1f, R58.reuse ;  /* 0x0000001fff3b7819 */ /* 0x100fe2000001143a */
[----:B------:R-:W-:Y:S01]  /*1710*/  USHF.R.U32.HI UR5, URZ, 0x4, UR5 ;  /* 0x000000043f057899 */ /* 0x000fe20008011605 */
[C-C-:B------:R-:W-:Y:S01]  /*1720*/  IMAD R65, R5.reuse, -0x10, -R58.reuse ;  /* 0xfffffff005417824 */ /* 0x140fe200078e0a3a */
[----:B------:R-:W-:Y:S01]  /*1730*/  USHF.R.U32.HI UR4, URZ, 0x4, UR4 ;  /* 0x000000043f047899 */ /* 0x000fe20008011604 */
[----:B------:R-:W-:Y:S01]  /*1740*/  IMAD.U32 R61, RZ, RZ, UR47 ;  /* 0x0000002fff3d7e24 */ /* 0x000fe2000f8e00ff */
[----:B------:R-:W-:Y:S01]  /*1750*/  ULOP3.LUT UR5, UR5, 0x3fff, URZ, 0xc0, !UPT ;  /* 0x00003fff05057892 */ /* 0x000fe2000f8ec03f */
[----:B------:R-:W-:Y:S01]  /*1760*/  IMAD.WIDE R58, R5, 0x10, R58 ;  /* 0x00000010053a7825 */ /* 0x000fe200078e023a */
[----:B------:R-:W-:Y:S01]  /*1770*/  LOP3.LUT R62, R62, 0x8, RZ, 0xc, !PT ;  /* 0x000000083e3e7812 */ /* 0x000fe200078e0cff */
[----:B------:R-:W-:Y:S01]  /*1780*/  ULOP3.LUT UR44, UR4, 0x3fff, URZ, 0xc0, !UPT ;  /* 0x00003fff042c7892 */ /* 0x000fe2000f8ec03f */
[----:B------:R-:W-:Y:S01]  /*1790*/  LOP3.LUT R64, R64, 0x18, RZ, 0x3c, !PT ;  /* 0x0000001840407812 */ /* 0x000fe200078e3cff */
[----:B------:R-:W-:Y:S01]  /*17a0*/  VIADD R63, R61, UR42 ;  /* 0x0000002a3d3f7c36 */ /* 0x000fe20008000000 */
[----:B------:R-:W-:Y:S01]  /*17b0*/  ULOP3.LUT UR45, UR5, 0x10000, URZ, 0xfc, !UPT ;  /* 0x00010000052d7892 */ /* 0x000fe2000f8efc3f */
[----:B------:R-:W-:-:S11]  /*17c0*/  VIADD R65, R65, UR6 ;  /* 0x0000000641417c36 */ /* 0x000fd60008000000 */
.L_x_99:
[----:B------:R-:W-:Y:S01]  /*17d0*/  SHF.L.U32 R0, R71, 0x1f, RZ ;  /* 0x0000001f47007819 */ /* 0x000fe200000006ff */
[----:B------:R-:W-:Y:S02]  /*17e0*/  ULDC UR4, c[0x0][0x28c] ;  /* 0x0000a30000047ab9 */ /* 0x000fe40000000800 */
[----:B------:R-:W-:Y:S01]  /*17f0*/  ISETP.LT.AND P1, PT, RZ, UR4, PT ;  /* 0x00000004ff007c0c */ /* 0x000fe2000bf21270 */
[----:B-1----:R-:W1:Y:S02]  /*1800*/  SYNCS.PHASECHK.TRANS64.TRYWAIT P0, [R61+UR42], R0 ;  /* 0x000000003d0075a7 */ /* 0x002e64000800016a */
[----:B-1-34-:R-:W-:Y:S10]  /*1810*/  @!P0 BRA `(.L_x_16) ;  /* 0x0000004c00fc8947 */ /* 0x01aff40003800000 */
.L_x_145:
[----:B------:R-:W-:Y:S05]  /*1820*/  @P1 BRA `(.L_x_17) ;  /* 0x0000000000401947 */ /* 0x000fea0003800000 */
[----:B-1----:R-:W-:Y:S01]  /*1830*/  MOV R0, 0x0 ;  /* 0x0000000000007802 */ /* 0x002fe20000000f00 */
[----:B------:R-:W-:Y:S01]  /*1840*/  ULDC.64 UR4, c[0x4][0x68] ;  /* 0x01001a0000047ab9 */ /* 0x000fe20000000a00 */
[----:B------:R-:W-:Y:S01]  /*1850*/  ULDC.64 UR6, c[0x4][0x8] ;  /* 0x0100020000067ab9 */ /* 0x000fe20000000a00 */
[----:B------:R-:W-:Y:S01]  /*1860*/  IMAD.U32 R4, RZ, RZ, UR4 ;  /* 0x00000004ff047e24 */ /* 0x000fe2000f8e00ff */
[----:B------:R1:W2:Y:S01]  /*1870*/  LDC.64 R14, c[0x4][R0] ;  /* 0x01000000000e7b82 */ /* 0x0002a20000000a00 */
[----:B------:R-:W-:Y:S01]  /*1880*/  IMAD.U32 R5, RZ, RZ, UR5 ;  /* 0x00000005ff057e24 */ /* 0x000fe2000f8e00ff */
[----:B------:R-:W-:Y:S01]  /*1890*/  ULDC.64 UR4, c[0x4][0x70] ;  /* 0x01001c0000047ab9 */ /* 0x000fe20000000a00 */
[----:B------:R-:W-:Y:S02]  /*18a0*/  IMAD.U32 R10, RZ, RZ, UR6 ;  /* 0x00000006ff0a7e24 */ /* 0x000fe4000f8e00ff */
[----:B------:R-:W-:Y:S02]  /*18b0*/  IMAD.U32 R6, RZ, RZ, UR4 ;  /* 0x00000004ff067e24 */ /* 0x000fe4000f8e00ff */
[----:B------:R-:W-:-:S02]  /*18c0*/  IMAD.U32 R7, RZ, RZ, UR5 ;  /* 0x00000005ff077e24 */ /* 0x000fc4000f8e00ff */
[----:B------:R-:W-:Y:S02]  /*18d0*/  IMAD.U32 R11, RZ, RZ, UR7 ;  /* 0x00000007ff0b7e24 */ /* 0x000fe4000f8e00ff */
[----:B------:R-:W-:Y:S02]  /*18e0*/  IMAD.MOV.U32 R8, RZ, RZ, 0x1e1 ;  /* 0x000001e1ff087424 */ /* 0x000fe400078e00ff */
[----:B0-----:R-:W-:Y:S02]  /*18f0*/  IMAD.MOV.U32 R12, RZ, RZ, 0x1 ;  /* 0x00000001ff0c7424 */ /* 0x001fe400078e00ff */
[----:B-1----:R-:W-:-:S07]  /*1900*/  IMAD.MOV.U32 R13, RZ, RZ, RZ ;  /* 0x000000ffff0d7224 */ /* 0x002fce00078e00ff */
[----:B------:R-:W-:-:S07]  /*1910*/  LEPC R20, `(.L_x_17) ;  /* 0x000000001014794e */ /* 0x000fce0000000000 */
[----:B--2--5:R-:W-:Y:S05]  /*1920*/  CALL.ABS.NOINC R14 ;  /* 0x000000000e007343 */ /* 0x024fea0003c00000 */
.L_x_17:
[----:B------:R-:W-:-:S13]  /*1930*/  ISETP.NE.AND P0, PT, R70, 0x3, PT ;  /* 0x000000034600780c */ /* 0x000fda0003f05270 */
[----:B------:R-:W-:Y:S05]  /*1940*/  @!P0 BRA `(.L_x_18) ;  /* 0x0000000000048947 */ /* 0x000fea0003800000 */
[----:B------:R-:W-:Y:S01]  /*1950*/  BPT.TRAP 0x1 ;  /* 0x000000040000795c */ /* 0x000fe20000300000 */
.L_x_18:
[----:B------:R-:W-:Y:S02]  /*1960*/  IMAD.U32 R3, RZ, RZ, UR39 ;  /* 0x00000027ff037e24 */ /* 0x000fe4000f8e00ff */
[----:B-1----:R-:W-:-:S03]  /*1970*/  IMAD.U32 R0, RZ, RZ, UR38 ;  /* 0x00000026ff007e24 */ /* 0x002fc6000f8e00ff */
[----:B------:R-:W-:Y:S02]  /*1980*/  LEA R3, R3, UR41, 0x3 ;  /* 0x0000002903037c11 */ /* 0x000fe4000f8e18ff */
[----:B------:R-:W-:-:S04]  /*1990*/  SHF.L.U32 R0, R0, 0x1f, RZ ;  /* 0x0000001f00007819 */ /* 0x000fc800000006ff */
[----:B------:R1:W2:Y:S01]  /*19a0*/  SYNCS.PHASECHK.TRANS64.TRYWAIT P1, [R3+URZ], R0 ;  /* 0x00000000030075a7 */ /* 0x0002a2000802017f */
[----:B------:R-:W-:Y:S05]  /*19b0*/  @!P0 BRA `(.L_x_19) ;  /* 0x0000000000048947 */ /* 0x000fea0003800000 */
[----:B------:R-:W-:Y:S01]  /*19c0*/  BPT.TRAP 0x1 ;  /* 0x000000040000795c */ /* 0x000fe20000300000 */
.L_x_19:
[----:B--2---:R-:W-:Y:S05]  /*19d0*/  @P1 BRA `(.L_x_20) ;  /* 0x0000000000081947 */ /* 0x004fea0003800000 */
[----:B------:R-:W2:Y:S02]  /*19e0*/  SYNCS.PHASECHK.TRANS64.TRYWAIT P1, [R3+URZ], R0 ;  /* 0x00000000030075a7 */ /* 0x000ea4000802017f */
[----:B--2---:R-:W-:Y:S05]  /*19f0*/  @!P1 BRA `(.L_x_21) ;  /* 0x0000004c00989947 */ /* 0x004fea0003800000 */
.L_x_20:
[----:B------:R-:W-:Y:S05]  /*1a00*/  WARPSYNC.ALL ;  /* 0x0000000000007948 */ /* 0x000fea0003800000 */
[----:B------:R-:W-:Y:S01]  /*1a10*/  ULEA UR4, UR39, UR45, 0x8 ;  /* 0x0000002d27047291 */ /* 0x000fe2000f8e403f */
[----:B------:R-:W-:Y:S01]  /*1a20*/  WARPGROUP.ARRIVE ;  /* 0x00000000000079c5 */ /* 0x000fe20000000000 */
[----:B------:R-:W-:Y:S01]  /*1a30*/  ULEA UR6, UR39, UR44, 0x8 ;  /* 0x0000002c27067291 */ /* 0x000fe2000f8e403f */
[----:B-12---:R-:W-:Y:S01]  /*1a40*/  IMAD.U32 R0, RZ, RZ, UR43 ;  /* 0x0000002bff007e24 */ /* 0x006fe2000f8e00ff */
[----:B------:R-:W-:Y:S01]  /*1a50*/  UMOV UR5, 0x80000020 ;  /* 0x8000002000057882 */ /* 0x000fe20000000000 */
[----:B------:R-:W-:-:S03]  /*1a60*/  UMOV UR7, 0x40000040 ;  /* 0x4000004000077882 */ /* 0x000fc60000000000 */
[----:B------:R-:W-:-:S03]  /*1a70*/  ISETP.GE.AND P1, PT, R0, 0x1, PT ;  /* 0x000000010000780c */ /* 0x000fc60003f26270 */
[----:B------:R-:W-:Y:S01]  /*1a80*/  HGMMA.64x64x16.F32.BF16 R24, gdesc[UR4].tnspB, RZ, !UPT, gsb0 ;  /* 0x40e00000041879f0 */ /* 0x000fe2000c0018ff */
[----:B------:R-:W-:Y:S02]  /*1a90*/  UIADD3 UR4, UR4, 0x2, URZ ;  /* 0x0000000204047890 */ /* 0x000fe4000fffe03f */
[----:B------:R-:W-:Y:S01]  /*1aa0*/  UIADD3 UR6, UR6, 0x80, URZ ;  /* 0x0000008006067890 */ /* 0x000fe2000fffe03f */
[----:B------:R-:W-:Y:S01]  /*1ab0*/  UMOV UR5, 0x80000020 ;  /* 0x8000002000057882 */ /* 0x000fe20000000000 */
[----:B------:R-:W-:Y:S01]  /*1ac0*/  UMOV UR7, 0x40000040 ;  /* 0x4000004000077882 */ /* 0x000fe20000000000 */
[----:B------:R-:W-:Y:S02]  /*1ad0*/  WARPGROUP.DEPBAR.LE gsb0, 0x0 ;  /* 0x00008000000079c5 */ /* 0x000fe40000010000 */
[----:B------:R-:W-:-:S06]  /*1ae0*/  WARPGROUP.ARRIVE ;  /* 0x00000000000079c5 */ /* 0x000fcc0000000000 */
[----:B------:R-:W-:Y:S03]  /*1af0*/  HGMMA.64x64x16.F32.BF16 R24, gdesc[UR4].tnspB, R24, gsb0 ;  /* 0x40e00000041879f0 */ /* 0x000fe60008001818 */
[----:B------:R-:W-:Y:S02]  /*1b00*/  WARPGROUP.DEPBAR.LE gsb0, 0x0 ;  /* 0x00008000000079c5 */ /* 0x000fe40000010000 */
[----:B------:R-:W-:Y:S05]  /*1b10*/  @!P1 BRA `(.L_x_22) ;  /* 0x0000000000d09947 */ /* 0x000fea0003800000 */
[----:B------:R-:W-:Y:S01]  /*1b20*/  UIADD3 UR4, UR39, 0x1, URZ ;  /* 0x0000000127047890 */ /* 0x000fe2000fffe03f */
[----:B------:R-:W-:Y:S01]  /*1b30*/  IMAD.U32 R0, RZ, RZ, UR43 ;  /* 0x0000002bff007e24 */ /* 0x000fe2000f8e00ff */
[----:B------:R-:W-:Y:S02]  /*1b40*/  UMOV UR9, UR39 ;  /* 0x0000002700097c82 */ /* 0x000fe40008000000 */
[----:B------:R-:W-:-:S04]  /*1b50*/  UISETP.NE.AND UP0, UPT, UR4, 0x1c, UPT ;  /* 0x0000001c0400788c */ /* 0x000fc8000bf05270 */
[----:B------:R-:W-:Y:S02]  /*1b60*/  USEL UR5, URZ, 0x1, UP0 ;  /* 0x000000013f057887 */ /* 0x000fe40008000000 */
[----:B------:R-:W-:Y:S02]  /*1b70*/  USEL UR8, UR4, URZ, UP0 ;  /* 0x0000003f04087287 */ /* 0x000fe40008000000 */
[----:B------:R-:W-:-:S06]  /*1b80*/  ULOP3.LUT UR5, UR38, UR5, URZ, 0x3c, !UPT ;  /* 0x0000000526057292 */ /* 0x000fcc000f8e3c3f */
[----:B------:R-:W-:-:S07]  /*1b90*/  IMAD.U32 R5, RZ, RZ, UR5 ;  /* 0x00000005ff057e24 */ /* 0x000fce000f8e00ff */
.L_x_29:
[----:B-12---:R-:W-:Y:S05]  /*1ba0*/  @!P0 BRA `(.L_x_23) ;  /* 0x0000000000048947 */ /* 0x006fea0003800000 */
[----:B------:R-:W-:Y:S01]  /*1bb0*/  BPT.TRAP 0x1 ;  /* 0x000000040000795c */ /* 0x000fe20000300000 */
.L_x_23:
[----:B------:R-:W-:Y:S01]  /*1bc0*/  ULEA UR4, UR8, UR41, 0x3 ;  /* 0x0000002908047291 */ /* 0x000fe2000f8e183f */
[----:B------:R-:W-:-:S08]  /*1bd0*/  SHF.L.U32 R3, R5, 0x1f, RZ ;  /* 0x0000001f05037819 */ /* 0x000fd000000006ff */
[----:B------:R1:W2:Y:S01]  /*1be0*/  SYNCS.PHASECHK.TRANS64.TRYWAIT P1, [UR4], R3 ;  /* 0x00000003ff0075a7 */ /* 0x0002a20008020144 */
[----:B------:R-:W-:Y:S05]  /*1bf0*/  @!P0 BRA `(.L_x_24) ;  /* 0x0000000000048947 */ /* 0x000fea0003800000 */
[----:B------:R-:W-:Y:S01]  /*1c00*/  BPT.TRAP 0x1 ;  /* 0x000000040000795c */ /* 0x000fe20000300000 */
.L_x_24:
[----:B--2---:R-:W-:Y:S05]  /*1c10*/  @P1 BRA `(.L_x_25) ;  /* 0x0000000000081947 */ /* 0x004fea0003800000 */
[----:B------:R-:W2:Y:S02]  /*1c20*/  SYNCS.PHASECHK.TRANS64.TRYWAIT P1, [UR4], R3 ;  /* 0x00000003ff0075a7 */ /* 0x000ea40008020144 */
[----:B--2---:R-:W-:Y:S05]  /*1c30*/  @!P1 BRA `(.L_x_26) ;  /* 0x0000004c001c9947 */ /* 0x004fea0003800000 */
.L_x_25:
[----:B------:R-:W-:Y:S01]  /*1c40*/  ULEA UR4, UR8, UR45, 0x8 ;  /* 0x0000002d08047291 */ /* 0x000fe2000f8e403f */
[----:B------:R-:W-:Y:S01]  /*1c50*/  WARPGROUP.ARRIVE ;  /* 0x00000000000079c5 */ /* 0x000fe20000000000 */
[----:B------:R-:W-:Y:S01]  /*1c60*/  ULEA UR6, UR8, UR44, 0x8 ;  /* 0x0000002c08067291 */ /* 0x000fe2000f8e403f */
[----:B------:R-:W-:Y:S01]  /*1c70*/  UMOV UR5, 0x80000020 ;  /* 0x8000002000057882 */ /* 0x000fe20000000000 */
[----:B------:R-:W-:-:S07]  /*1c80*/  UMOV UR7, 0x40000040 ;  /* 0x4000004000077882 */ /* 0x000fce0000000000 */
[----:B------:R-:W-:Y:S01]  /*1c90*/  HGMMA.64x64x16.F32.BF16 R24, gdesc[UR4].tnspB, R24, gsb0 ;  /* 0x40e00000041879f0 */ /* 0x000fe20008001818 */
        /* <DEDUP_REMOVED lines=9> */
[----:B------:R-:W-:Y:S01]  /*1d30*/  BPT.TRAP 0x1 ;  /* 0x000000040000795c */ /* 0x000fe20000300000 */
.L_x_27:
[----:B------:R-:W-:Y:S01]  /*1d40*/  ULEA UR4, UR9, UR41, 0x3 ;  /* 0x0000002909047291 */ /* 0x000fe2000f8e183f */
[----:B------:R-:W-:-:S03]  /*1d50*/  ISETP.GT.U32.AND P1, PT, R16, 0x1, PT ;  /* 0x000000011000780c */ /* 0x000fc60003f24070 */
[----:B------:R-:W-:-:S04]  /*1d60*/  UIADD3 UR4, UR4, 0xe0, URZ ;  /* 0x000000e004047890 */ /* 0x000fc8000fffe03f */
[----:B------:R-:W-:-:S09]  /*1d70*/  UPRMT UR4, URZ, 0x654, UR4 ;  /* 0x000006543f047896 */ /* 0x000fd20008000004 */
[----:B------:R-:W-:Y:S01]  /*1d80*/  SYNCS.ARRIVE.TRANS64.RED.A1T0 RZ, [UR4], RZ ;  /* 0x000000ffffff79a7 */ /* 0x000fe20008100404 */
[----:B------:R-:W-:Y:S05]  /*1d90*/  @P1 BRA `(.L_x_28) ;  /* 0x0000000000041947 */ /* 0x000fea0003800000 */
[----:B------:R-:W-:Y:S01]  /*1da0*/  BPT.TRAP 0x1 ;  /* 0x000000040000795c */ /* 0x000fe20000300000 */
.L_x_28:
[----:B------:R-:W-:Y:S01]  /*1db0*/  UIADD3 UR8, UR8, 0x1, URZ ;  /* 0x0000000108087890 */ /* 0x000fe2000fffe03f */
[C---:B------:R-:W-:Y:S01]  /*1dc0*/  ISETP.GT.AND P1, PT, R0.reuse, 0x1, PT ;  /* 0x000000010000780c */ /* 0x040fe20003f24270 */
[----:B------:R-:W-:Y:S01]  /*1dd0*/  UIADD3 UR9, UR9, 0x1, URZ ;  /* 0x0000000109097890 */ /* 0x000fe2000fffe03f */
[----:B------:R-:W-:Y:S01]  /*1de0*/  VIADD R0, R0, 0xffffffff ;  /* 0xffffffff00007836 */ /* 0x000fe20000000000 */
[----:B------:R-:W-:Y:S02]  /*1df0*/  UISETP.NE.AND UP0, UPT, UR8, 0x1c, UPT ;  /* 0x0000001c0800788c */ /* 0x000fe4000bf05270 */
[----:B------:R-:W-:Y:S02]  /*1e00*/  UISETP.NE.AND UP1, UPT, UR9, 0x1c, UPT ;  /* 0x0000001c0900788c */ /* 0x000fe4000bf25270 */
[----:B------:R-:W-:Y:S02]  /*1e10*/  USEL UR4, URZ, 0x1, UP0 ;  /* 0x000000013f047887 */ /* 0x000fe40008000000 */
[----:B------:R-:W-:-:S02]  /*1e20*/  USEL UR8, UR8, URZ, UP0 ;  /* 0x0000003f08087287 */ /* 0x000fc40008000000 */
[----:B------:R-:W-:Y:S02]  /*1e30*/  USEL UR9, UR9, URZ, UP1 ;  /* 0x0000003f09097287 */ /* 0x000fe40008800000 */
[----:B------:R-:W-:Y:S01]  /*1e40*/  LOP3.LUT R5, R5, UR4, RZ, 0x3c, !PT ;  /* 0x0000000405057c12 */ /* 0x000fe2000f8e3cff */
[----:B------:R-:W-:Y:S09]  /*1e50*/  @P1 BRA `(.L_x_29) ;  /* 0xfffffffc00501947 */ /* 0x000ff2000383ffff */
.L_x_22:
[----:B------:R-:W3:Y:S01]  /*1e60*/  LDC R0, c[0x0][0x28c] ;  /* 0x0000a300ff007b82 */ /* 0x000ee20000000800 */
[----:B------:R4:W-:Y:S01]  /*1e70*/  SYNCS.ARRIVE.TRANS64.A1T0 RZ, [R62+UR47], RZ ;  /* 0x000000ff3eff79a7 */ /* 0x0009e2000810002f */
[----:B---3--:R-:W-:-:S13]  /*1e80*/  ISETP.GE.AND P1, PT, R0, 0x1, PT ;  /* 0x000000010000780c */ /* 0x008fda0003f26270 */
[----:B----4-:R-:W-:Y:S05]  /*1e90*/  @!P1 BRA `(.L_x_30) ;  /* 0x0000000000349947 */ /* 0x010fea0003800000 */
[----:B------:R-:W-:Y:S05]  /*1ea0*/  @!P0 BRA `(.L_x_31) ;  /* 0x0000000000048947 */ /* 0x000fea0003800000 */
[----:B------:R-:W-:Y:S01]  /*1eb0*/  BPT.TRAP 0x1 ;  /* 0x000000040000795c */ /* 0x000fe20000300000 */
.L_x_31:
[----:B------:R-:W-:Y:S01]  /*1ec0*/  UIADD3 UR6, UR43, UR39, URZ ;  /* 0x000000272b067290 */ /* 0x000fe2000fffe03f */
[----:B------:R-:W-:-:S03]  /*1ed0*/  ISETP.GT.U32.AND P0, PT, R16, 0x1, PT ;  /* 0x000000011000780c */ /* 0x000fc60003f04070 */
[----:B------:R-:W-:-:S04]  /*1ee0*/  USHF.R.U32.HI UR4, URZ, 0x2, UR6 ;  /* 0x000000023f047899 */ /* 0x000fc80008011606 */
[----:B------:R-:W-:-:S04]  /*1ef0*/  UIMAD.WIDE.U32 UR4, UR4, 0x24924925, URZ ;  /* 0x24924925040478a5 */ /* 0x000fc8000f8e003f */
[----:B------:R-:W-:-:S04]  /*1f00*/  UIMAD UR4, UR5, -0x1c, UR6 ;  /* 0xffffffe4050478a4 */ /* 0x000fc8000f8e0206 */
[----:B------:R-:W-:-:S04]  /*1f10*/  ULEA UR4, UR4, UR41, 0x3 ;  /* 0x0000002904047291 */ /* 0x000fc8000f8e183f */
[----:B------:R-:W-:-:S04]  /*1f20*/  UIADD3 UR4, UR4, 0xe0, URZ ;  /* 0x000000e004047890 */ /* 0x000fc8000fffe03f */
[----:B------:R-:W-:-:S09]  /*1f30*/  UPRMT UR4, URZ, 0x654, UR4 ;  /* 0x000006543f047896 */ /* 0x000fd20008000004 */
[----:B------:R-:W-:Y:S01]  /*1f40*/  SYNCS.ARRIVE.TRANS64.RED.A1T0 RZ, [UR4], RZ ;  /* 0x000000ffffff79a7 */ /* 0x000fe20008100404 */
[----:B------:R-:W-:Y:S05]  /*1f50*/  @P0 BRA `(.L_x_30) ;  /* 0x0000000000040947 */ /* 0x000fea0003800000 */
[----:B------:R-:W-:Y:S01]  /*1f60*/  BPT.TRAP 0x1 ;  /* 0x000000040000795c */ /* 0x000fe20000300000 */
.L_x_30:
[----:B------:R-:W-:Y:S01]  /*1f70*/  SHF.L.U32 R0, R71, 0x1f, RZ ;  /* 0x0000001f47007819 */ /* 0x000fe200000006ff */
[----:B------:R-:W-:Y:S01]  /*1f80*/  UIADD3 UR39, UR46, UR39, URZ ;  /* 0x000000272e277290 */ /* 0x000fe2000fffe03f */
[----:B------:R-:W3:Y:S01]  /*1f90*/  LDC R7, c[0x0][0x288] ;  /* 0x0000a200ff077b82 */ /* 0x000ee20000000800 */
[----:B------:R-:W-:Y:S01]  /*1fa0*/  UISETP.GE.U32.AND UP1, UPT, UR46, 0x1c, UPT ;  /* 0x0000001c2e00788c */ /* 0x000fe2000bf26070 */
[----:B------:R-:W-:Y:S01]  /*1fb0*/  IMAD.SHL.U32 R8, R60, 0x2, RZ ;  /* 0x000000023c087824 */ /* 0x000fe200078e00ff */
[----:B------:R-:W-:Y:S02]  /*1fc0*/  UISETP.GT.U32.AND UP0, UPT, UR39, 0x1b, UPT ;  /* 0x0000001b2700788c */ /* 0x000fe4000bf04070 */
[----:B------:R-:W-:Y:S02]  /*1fd0*/  USHF.R.U32.HI UR4, URZ, 0x2, UR39 ;  /* 0x000000023f047899 */ /* 0x000fe40008011627 */
[----:B------:R-:W-:Y:S01]  /*1fe0*/  UISETP.LT.U32.AND UP0, UPT, UR46, 0x1c, UP0 ;  /* 0x0000001c2e00788c */ /* 0x000fe20008701070 */
[----:B------:R-:W4:Y:S01]  /*1ff0*/  SYNCS.PHASECHK.TRANS64.TRYWAIT P0, [R61+UR42+0x10], R0 ;  /* 0x000010003d0075a7 */ /* 0x000f22000800016a */
[----:B------:R-:W-:Y:S01]  /*2000*/  UIMAD.WIDE.U32 UR4, UR4, 0x24924925, URZ ;  /* 0x24924925040478a5 */ /* 0x000fe2000f8e003f */
[----:B------:R-:W-:Y:S01]  /*2010*/  SHF.R.S32.HI R9, RZ, 0x1f, R8 ;  /* 0x0000001fff097819 */ /* 0x000fe20000011408 */
[----:B------:R-:W-:-:S02]  /*2020*/  USEL UR6, URZ, 0x1, !UP0 ;  /* 0x000000013f067887 */ /* 0x000fc4000c000000 */
[----:B------:R-:W-:Y:S02]  /*2030*/  UIMAD UR39, UR5, -0x1c, UR39 ;  /* 0xffffffe4052778a4 */ /* 0x000fe4000f8e0227 */
[----:B------:R-:W-:-:S04]  /*2040*/  ULOP3.LUT UR38, UR38, UR6, URZ, 0x3c, !UPT ;  /* 0x0000000626267292 */ /* 0x000fc8000f8e3c3f */
[----:B------:R-:W-:Y:S01]  /*2050*/  @UP1 ULOP3.LUT UR38, UR38, 0x1, UR5, 0x78, !UPT ;  /* 0x0000000126261892 */ /* 0x000fe2000f8e7805 */
[----:B---34-:R-:W-:Y:S11]  /*2060*/  @!P0 BRA `(.L_x_32) ;  /* 0x0000004800288947 */ /* 0x018ff60003800000 */
.L_x_146:
[----:B---3--:R-:W-:Y:S01]  /*2070*/  IMAD.SHL.U32 R0, R19, 0x40, RZ ;  /* 0x0000004013007824 */ /* 0x008fe200078e00ff */
[----:B------:R-:W-:Y:S01]  /*2080*/  ULDC UR6, c[0x0][0x284] ;  /* 0x0000a10000067ab9 */ /* 0x000fe20000000800 */
[----:B------:R-:W-:Y:S01]  /*2090*/  IMAD.SHL.U32 R14, R22, 0x40, RZ ;  /* 0x00000040160e7824 */ /* 0x000fe200078e00ff */
[----:B------:R-:W-:Y:S01]  /*20a0*/  SHF.R.S32.HI R11, RZ, 0x1f, R2 ;  /* 0x0000001fff0b7819 */ /* 0x000fe20000011402 */
[----:B------:R-:W-:Y:S01]  /*20b0*/  ULDC.64 UR4, c[0x0][0x5d0] ;  /* 0x0001740000047ab9 */ /* 0x000fe20000000a00 */
[----:B------:R-:W-:Y:S01]  /*20c0*/  ISETP.GE.AND P0, PT, R0, UR6, PT ;  /* 0x0000000600007c0c */ /* 0x000fe2000bf06270 */
[----:B--2---:R-:W-:Y:S01]  /*20d0*/  IMAD.WIDE.U32 R4, R2, UR4, R8 ;  /* 0x0000000402047c25 */ /* 0x004fe2000f8e0008 */
[----:B------:R-:W-:Y:S02]  /*20e0*/  SHF.R.S32.HI R15, RZ, 0x1f, R14 ;  /* 0x0000001fff0f7819 */ /* 0x000fe4000001140e */
[C---:B------:R-:W-:Y:S01]  /*20f0*/  ISETP.GE.OR P0, PT, R14.reuse, R7, P0 ;  /* 0x000000070e00720c */ /* 0x040fe20000706670 */
[----:B-1----:R-:W-:Y:S01]  /*2100*/  IMAD R3, R11, UR4, RZ ;  /* 0x000000040b037c24 */ /* 0x002fe2000f8e02ff */
[----:B------:R-:W-:-:S03]  /*2110*/  IADD3 R4, P1, R14, R4, RZ ;  /* 0x000000040e047210 */ /* 0x000fc60007f3e0ff */
[----:B------:R-:W-:-:S05]  /*2120*/  IMAD R3, R2, UR5, R3 ;  /* 0x0000000502037c24 */ /* 0x000fca000f8e0203 */
[----:B------:R-:W-:-:S03]  /*2130*/  IADD3.X R5, R15, R5, R3, P1, !PT ;  /* 0x000000050f057210 */ /* 0x000fc60000ffe403 */
[----:B------:R-:W-:Y:S05]  /*2140*/  @P0 BRA `(.L_x_33) ;  /* 0x0000002000b00947 */ /* 0x000fea0003800000 */
[----:B------:R-:W1:Y:S01]  /*2150*/  LDC.64 R74, c[0x0][0x5c8] ;  /* 0x00017200ff4a7b82 */ /* 0x000e620000000a00 */
[----:B-----5:R-:W-:Y:S01]  /*2160*/  FSETP.NEU.AND P0, PT, R57, RZ, PT ;  /* 0x000000ff3900720b */ /* 0x020fe20003f0d000 */
[----:B------:R-:W-:Y:S01]  /*2170*/  IMAD R3, R60, -0x2, R7 ;  /* 0xfffffffe3c037824 */ /* 0x000fe200078e0207 */
[----:B------:R-:W-:Y:S01]  /*2180*/  BSSY B0, `(.L_x_33) ;  /* 0x0000228000007945 */ /* 0x000fe20003800000 */
[----:B------:R-:W-:-:S04]  /*2190*/  IMAD.WIDE R66, R19, 0x40, R58 ;  /* 0x0000004013427825 */ /* 0x000fc800078e023a */
[----:B------:R-:W-:Y:S02]  /*21a0*/  IMAD.IADD R3, R3, 0x1, -R14 ;  /* 0x0000000103037824 */ /* 0x000fe400078e0a0e */
[----:B------:R-:W-:-:S03]  /*21b0*/  IMAD.IADD R0, R65, 0x1, -R0 ;  /* 0x0000000141007824 */ /* 0x000fc600078e0a00 */
[----:B------:R-:W-:-:S04]  /*21c0*/  ISETP.GT.AND P2, PT, R3, RZ, PT ;  /* 0x000000ff0300720c */ /* 0x000fc80003f44270 */
[----:B------:R-:W-:Y:S01]  /*21d0*/  ISETP.GT.AND P1, PT, R0, RZ, P2 ;  /* 0x000000ff0000720c */ /* 0x000fe20001724270 */
[-C--:B-1----:R-:W-:Y:S02]  /*21e0*/  IMAD R6, R67, R74.reuse, RZ ;  /* 0x0000004a43067224 */ /* 0x082fe400078e02ff */
[----:B------:R-:W-:-:S04]  /*21f0*/  IMAD.WIDE.U32 R68, R66, R74, R4 ;  /* 0x0000004a42447225 */ /* 0x000fc800078e0004 */
[----:B------:R-:W-:-:S04]  /*2200*/  IMAD R5, R66, R75, R6 ;  /* 0x0000004b42057224 */ /* 0x000fc800078e0206 */
[----:B------:R-:W-:Y:S01]  /*2210*/  IMAD.IADD R7, R69, 0x1, R5 ;  /* 0x0000000145077824 */ /* 0x000fe200078e0205 */
[----:B------:R-:W-:Y:S06]  /*2220*/  @!P0 BRA `(.L_x_34) ;  /* 0x0000001400e48947 */ /* 0x000fec0003800000 */
[----:B------:R-:W1:Y:S01]  /*2230*/  LDC.64 R72, c[0x0][0x5b8] ;  /* 0x00016e00ff487b82 */ /* 0x000e620000000a00 */
[----:B------:R-:W-:-:S07]  /*2240*/  ULDC.64 UR4, c[0x0][0x5c0] ;  /* 0x0001700000047ab9 */ /* 0x000fce0000000a00 */
[----:B------:R-:W2:Y:S08]  /*2250*/  LDC.64 R76, c[0x0][0x5b0] ;  /* 0x00016c00ff4c7b82 */ /* 0x000eb00000000a00 */
[----:B------:R-:W0:Y:S01]  /*2260*/  LDC.64 R78, c[0x0][0x5a8] ;  /* 0x00016a00ff4e7b82 */ /* 0x000e220000000a00 */
[-C--:B-1----:R-:W-:Y:S02]  /*2270*/  IMAD R6, R11, R72.reuse, RZ ;  /* 0x000000480b067224 */ /* 0x082fe400078e02ff */
[----:B------:R-:W-:-:S04]  /*2280*/  IMAD.WIDE.U32 R4, R2, R72, R8 ;  /* 0x0000004802047225 */ /* 0x000fc800078e0008 */
[----:B------:R-:W-:Y:S01]  /*2290*/  IMAD R69, R2, R73, R6 ;  /* 0x0000004902457224 */ /* 0x000fe200078e0206 */
[----:B------:R-:W-:Y:S01]  /*22a0*/  IADD3 R10, P0, R14, R4, RZ ;  /* 0x000000040e0a7210 */ /* 0x000fe20007f1e0ff */
[----:B--2---:R-:W-:-:S03]  /*22b0*/  IMAD R4, R67, R76, RZ ;  /* 0x0000004c43047224 */ /* 0x004fc600078e02ff */
[----:B------:R-:W-:Y:S01]  /*22c0*/  IADD3.X R11, R15, R5, R69, P0, !PT ;  /* 0x000000050f0b7210 */ /* 0x000fe200007fe445 */
[C---:B------:R-:W-:Y:S02]  /*22d0*/  IMAD R73, R66.reuse, R77, R4 ;  /* 0x0000004d42497224 */ /* 0x040fe400078e0204 */
[----:B------:R-:W-:-:S04]  /*22e0*/  IMAD.WIDE.U32 R4, R66, R76, R10 ;  /* 0x0000004c42047225 */ /* 0x000fc800078e000a */
[----:B------:R-:W-:Y:S01]  /*22f0*/  IMAD.IADD R5, R5, 0x1, R73 ;  /* 0x0000000105057824 */ /* 0x000fe200078e0249 */
[----:B0-----:R-:W-:-:S04]  /*2300*/  LEA R12, P0, R4, R78, 0x1 ;  /* 0x0000004e040c7211 */ /* 0x001fc800078008ff */
[----:B------:R-:W-:-:S05]  /*2310*/  LEA.HI.X R13, R4, R79, R5, 0x1, P0 ;  /* 0x0000004f040d7211 */ /* 0x000fca00000f0c05 */
[----:B------:R-:W2:Y:S01]  /*2320*/  @P1 LDG.E.LTC128B.U16 R19, desc[UR36][R12.64] ;  /* 0x000000240c131981 */ /* 0x000ea2000c1e1520 */
[----:B------:R-:W-:Y:S01]  /*2330*/  IMAD.WIDE.U32 R4, R66, R76, R14 ;  /* 0x0000004c42047225 */ /* 0x000fe200078e000e */
[----:B------:R-:W-:Y:S02]  /*2340*/  BSSY B1, `(.L_x_35) ;  /* 0x0000015000017945 */ /* 0x000fe40003800000 */
[----:B------:R-:W-:-:S04]  /*2350*/  IADD3 R20, P0, R8, R4, RZ ;  /* 0x0000000408147210 */ /* 0x000fc80007f1e0ff */
[----:B------:R-:W-:Y:S02]  /*2360*/  IADD3.X R21, R9, R73, R5, P0, !PT ;  /* 0x0000004909157210 */ /* 0x000fe400007fe405 */
[----:B------:R-:W-:Y:S01]  /*2370*/  LEA R6, P0, R68, UR4, 0x1 ;  /* 0x0000000444067c11 */ /* 0x000fe2000f8008ff */
[----:B------:R-:W-:-:S03]  /*2380*/  IMAD.WIDE.U32 R20, R2, R72, R20 ;  /* 0x0000004802147225 */ /* 0x000fc600078e0014 */
[----:B------:R-:W-:Y:S02]  /*2390*/  LEA.HI.X R7, R68, UR5, R7, 0x1, P0 ;  /* 0x0000000544077c11 */ /* 0x000fe400080f0c07 */
[----:B------:R-:W-:-:S04]  /*23a0*/  ISETP.GT.AND P0, PT, R3, 0x1, PT ;  /* 0x000000010300780c */ /* 0x000fc80003f04270 */
[----:B------:R-:W-:Y:S01]  /*23b0*/  ISETP.GT.AND P3, PT, R0, RZ, P0 ;  /* 0x000000ff0000720c */ /* 0x000fe20000764270 */
[----:B--2---:R-:W-:-:S04]  /*23c0*/  IMAD.U32 R4, R19, 0x10000, RZ ;  /* 0x0001000013047824 */ /* 0x004fc800078e00ff */
[----:B------:R-:W-:Y:S01]  /*23d0*/  FMUL R5, R4, R57 ;  /* 0x0000003904057220 */ /* 0x000fe20000400000 */
[----:B------:R-:W-:-:S03]  /*23e0*/  LEA R4, P4, R20, R78, 0x1 ;  /* 0x0000004e14047211 */ /* 0x000fc600078808ff */
[----:B------:R-:W-:-:S05]  /*23f0*/  FFMA R5, R24, R56, R5 ;  /* 0x0000003818057223 */ /* 0x000fca0000000005 */
[----:B------:R-:W-:Y:S01]  /*2400*/  F2FP.BF16.F32.PACK_AB R12, RZ, R5 ;  /* 0x00000005ff0c723e */ /* 0x000fe200000010ff */
[----:B------:R-:W-:-:S03]  /*2410*/  IMAD.IADD R5, R69, 0x1, R21 ;  /* 0x0000000145057824 */ /* 0x000fc600078e0215 */
[----:B------:R-:W-:Y:S01]  /*2420*/  PRMT R13, R12, 0x7610, R13 ;  /* 0x000076100c0d7816 */ /* 0x000fe2000000000d */
[----:B------:R-:W-:Y:S01]  /*2430*/  IMAD.SHL.U32 R12, R76, 0x8, RZ ;  /* 0x000000084c0c7824 */ /* 0x000fe200078e00ff */
[----:B------:R-:W-:-:S03]  /*2440*/  LEA.HI.X R5, R20, R79, R5, 0x1, P4 ;  /* 0x0000004f14057211 */ /* 0x000fc600020f0c05 */
[----:B------:R0:W-:Y:S02]  /*2450*/  @P1 STG.E.U16 desc[UR36][R6.64], R13 ;  /* 0x0000000d06001986 */ /* 0x0001e4000c101524 */
[----:B0-----:R-:W-:Y:S01]  /*2460*/  SHF.L.U64.HI R13, R76, 0x3, R77 ;  /* 0x000000034c0d7819 */ /* 0x001fe2000001024d */
[----:B------:R-:W-:Y:S06]  /*2470*/  @!P3 BRA `(.L_x_36) ;  /* 0x000000000004b947 */ /* 0x000fec0003800000 */
[----:B------:R0:W5:Y:S02]  /*2480*/  LDG.E.LTC128B.U16 R19, desc[UR36][R4.64+0x2] ;  /* 0x0000022404137981 */ /* 0x000164000c1e1520 */
.L_x_36:
[----:B------:R-:W-:Y:S05]  /*2490*/  BSYNC B1 ;  /* 0x0000000000017941 */ /* 0x000fea0003800000 */
.L_x_35:
[----:B------:R-:W-:Y:S01]  /*24a0*/  IMAD.WIDE.U32 R66, R66, R76, R12 ;  /* 0x0000004c42427225 */ /* 0x000fe200078e000c */
[----:B------:R-:W-:-:S03]  /*24b0*/  ISETP.GT.AND P2, PT, R0, 0x8, P2 ;  /* 0x000000080000780c */ /* 0x000fc60001744270 */
[----:B-----5:R-:W-:Y:S01]  /*24c0*/  IMAD.U32 R20, R19, 0x10000, RZ ;  /* 0x0001000013147824 */ /* 0x020fe200078e00ff */
[----:B------:R-:W-:Y:S01]  /*24d0*/  IADD3 R10, P1, R10, R66, RZ ;  /* 0x000000420a0a7210 */ /* 0x000fe20007f3e0ff */
[----:B------:R-:W-:Y:S02]  /*24e0*/  IMAD.IADD R73, R73, 0x1, R67 ;  /* 0x0000000149497824 */ /* 0x000fe400078e0243 */
[----:B------:R-:W-:Y:S02]  /*24f0*/  FMUL R20, R20, R57 ;  /* 0x0000003914147220 */ /* 0x000fe40000400000 */
[----:B------:R-:W-:Y:S01]  /*2500*/  IMAD.X R11, R73, 0x1, R11, P1 ;  /* 0x00000001490b7824 */ /* 0x000fe200008e060b */
[----:B------:R-:W-:Y:S01]  /*2510*/  LEA R12, P1, R10, R78, 0x1 ;  /* 0x0000004e0a0c7211 */ /* 0x000fe200078208ff */
[----:B------:R-:W-:-:S03]  /*2520*/  FFMA R20, R25, R56, R20 ;  /* 0x0000003819147223 */ /* 0x000fc60000000014 */
[----:B------:R-:W-:Y:S02]  /*2530*/  LEA.HI.X R13, R10, R79, R11, 0x1, P1 ;  /* 0x0000004f0a0d7211 */ /* 0x000fe400008f0c0b */
[----:B------:R-:W-:-:S05]  /*2540*/  F2FP.BF16.F32.PACK_AB R20, RZ, R20 ;  /* 0x00000014ff14723e */ /* 0x000fca00000010ff */
[----:B------:R1:W-:Y:S04]  /*2550*/  @P3 STG.E.U16 desc[UR36][R6.64+0x2], R20 ;  /* 0x0000021406003986 */ /* 0x0003e8000c101524 */
[----:B------:R-:W2:Y:S01]  /*2560*/  @P2 LDG.E.LTC128B.U16 R19, desc[UR36][R12.64] ;  /* 0x000000240c132981 */ /* 0x000ea2000c1e1520 */
[----:B------:R-:W-:Y:S01]  /*2570*/  IADD3 R14, P1, P3, R8, R66, R14 ;  /* 0x00000042080e7210 */ /* 0x000fe20007b3e00e */
[----:B------:R-:W-:Y:S01]  /*2580*/  BSSY B1, `(.L_x_37) ;  /* 0x0000011000017945 */ /* 0x000fe20003800000 */
[C---:B------:R-:W-:Y:S02]  /*2590*/  SHF.L.U64.HI R11, R74.reuse, 0x4, R75 ;  /* 0x000000044a0b7819 */ /* 0x040fe4000001024b */
[----:B------:R-:W-:Y:S02]  /*25a0*/  IADD3.X R15, R9, R73, R15, P1, P3 ;  /* 0x00000049090f7210 */ /* 0x000fe40000fe640f */
[----:B------:R-:W-:-:S02]  /*25b0*/  LEA R10, P1, R74, R6, 0x4 ;  /* 0x000000064a0a7211 */ /* 0x000fc400078220ff */
[----:B------:R-:W-:Y:S01]  /*25c0*/  ISETP.GT.AND P0, PT, R0, 0x8, P0 ;  /* 0x000000080000780c */ /* 0x000fe20000704270 */
[----:B------:R-:W-:-:S04]  /*25d0*/  IMAD.WIDE.U32 R14, R2, R72, R14 ;  /* 0x00000048020e7225 */ /* 0x000fc800078e000e */
[----:B------:R-:W-:Y:S02]  /*25e0*/  IMAD.X R11, R11, 0x1, R7, P1 ;  /* 0x000000010b0b7824 */ /* 0x000fe400008e0607 */
[----:B------:R-:W-:Y:S02]  /*25f0*/  IMAD.IADD R2, R69, 0x1, R15 ;  /* 0x0000000145027824 */ /* 0x000fe400078e020f */
[----:B--2---:R-:W-:-:S04]  /*2600*/  IMAD.U32 R8, R19, 0x10000, RZ ;  /* 0x0001000013087824 */ /* 0x004fc800078e00ff */
[----:B------:R-:W-:Y:S01]  /*2610*/  FMUL R9, R8, R57 ;  /* 0x0000003908097220 */ /* 0x000fe20000400000 */
[----:B------:R-:W-:-:S03]  /*2620*/  LEA R8, P3, R14, R78, 0x1 ;  /* 0x0000004e0e087211 */ /* 0x000fc600078608ff */
[----:B------:R-:W-:-:S05]  /*2630*/  FFMA R9, R26, R56, R9 ;  /* 0x000000381a097223 */ /* 0x000fca0000000009 */
[----:B------:R-:W-:Y:S02]  /*2640*/  F2FP.BF16.F32.PACK_AB R12, RZ, R9 ;  /* 0x00000009ff0c723e */ /* 0x000fe400000010ff */
[----:B------:R-:W-:-:S03]  /*2650*/  LEA.HI.X R9, R14, R79, R2, 0x1, P3 ;  /* 0x0000004f0e097211 */ /* 0x000fc600018f0c02 */
[----:B------:R1:W-:Y:S01]  /*2660*/  @P2 STG.E.U16 desc[UR36][R10.64], R12 ;  /* 0x0000000c0a002986 */ /* 0x0003e2000c101524 */
[----:B------:R-:W-:Y:S05]  /*2670*/  @!P0 BRA `(.L_x_38) ;  /* 0x0000000000048947 */ /* 0x000fea0003800000 */
[----:B------:R2:W5:Y:S02]  /*2680*/  LDG.E.LTC128B.U16 R19, desc[UR36][R8.64+0x2] ;  /* 0x0000022408137981 */ /* 0x000564000c1e1520 */
.L_x_38:
[----:B------:R-:W-:Y:S05]  /*2690*/  BSYNC B1 ;  /* 0x0000000000017941 */ /* 0x000fea0003800000 */
.L_x_37:
[----:B-----5:R-:W-:Y:S01]  /*26a0*/  IMAD.U32 R2, R19, 0x10000, RZ ;  /* 0x0001000013027824 */ /* 0x020fe200078e00ff */
[----:B------:R-:W-:Y:S01]  /*26b0*/  ISETP.GT.AND P1, PT, R3, 0x8, PT ;  /* 0x000000080300780c */ /* 0x000fe20003f24270 */
[----:B------:R-:W-:Y:S02]  /*26c0*/  BSSY B1, `(.L_x_39) ;  /* 0x0000008000017945 */ /* 0x000fe40003800000 */
[----:B------:R-:W-:Y:S01]  /*26d0*/  FMUL R2, R2, R57 ;  /* 0x0000003902027220 */ /* 0x000fe20000400000 */
[----:B------:R-:W-:-:S03]  /*26e0*/  ISETP.GT.AND P2, PT, R0, RZ, P1 ;  /* 0x000000ff0000720c */ /* 0x000fc60000f44270 */
[----:B------:R-:W-:-:S05]  /*26f0*/  FFMA R2, R27, R56, R2 ;  /* 0x000000381b027223 */ /* 0x000fca0000000002 */
[----:B------:R-:W-:-:S05]  /*2700*/  F2FP.BF16.F32.PACK_AB R2, RZ, R2 ;  /* 0x00000002ff02723e */ /* 0x000fca00000010ff */
[----:B------:R3:W-:Y:S01]  /*2710*/  @P0 STG.E.U16 desc[UR36][R10.64+0x2], R2 ;  /* 0x000002020a000986 */ /* 0x0007e2000c101524 */
[----:B------:R-:W-:Y:S05]  /*2720*/  @!P2 BRA `(.L_x_40) ;  /* 0x000000000004a947 */ /* 0x000fea0003800000 */
[----:B------:R4:W5:Y:S02]  /*2730*/  LDG.E.LTC128B.U16 R19, desc[UR36][R4.64+0x10] ;  /* 0x0000102404137981 */ /* 0x000964000c1e1520 */
.L_x_40:
[----:B------:R-:W-:Y:S05]  /*2740*/  BSYNC B1 ;  /* 0x0000000000017941 */ /* 0x000fea0003800000 */
.L_x_39:
[----:B---3-5:R-:W-:Y:S01]  /*2750*/  IMAD.U32 R2, R19, 0x10000, RZ ;  /* 0x0001000013027824 */ /* 0x028fe200078e00ff */
        /* <DEDUP_REMOVED lines=9> */
.L_x_42:
[----:B------:R-:W-:Y:S05]  /*27f0*/  BSYNC B1 ;  /* 0x0000000000017941 */ /* 0x000fea0003800000 */
.L_x_41:
[----:B-----5:R-:W-:Y:S01]  /*2800*/  IMAD.U32 R2, R19, 0x10000, RZ ;  /* 0x0001000013027824 */ /* 0x020fe200078e00ff */
[----:B------:R-:W-:Y:S01]  /*2810*/  ISETP.GT.AND P1, PT, R0, 0x8, P1 ;  /* 0x000000080000780c */ /* 0x000fe20000f24270 */
[----:B------:R-:W-:Y:S02]  /*2820*/  BSSY B1, `(.L_x_43) ;  /* 0x0000007000017945 */ /* 0x000fe40003800000 */
[----:B------:R-:W-:-:S04]  /*2830*/  FMUL R2, R2, R57 ;  /* 0x0000003902027220 */ /* 0x000fc80000400000 */
[----:B------:R-:W-:-:S05]  /*2840*/  FFMA R2, R29, R56, R2 ;  /* 0x000000381d027223 */ /* 0x000fca0000000002 */
[----:B------:R-:W-:-:S05]  /*2850*/  F2FP.BF16.F32.PACK_AB R2, RZ, R2 ;  /* 0x00000002ff02723e */ /* 0x000fca00000010ff */
[----:B------:R0:W-:Y:S01]  /*2860*/  @P3 STG.E.U16 desc[UR36][R6.64+0x12], R2 ;  /* 0x0000120206003986 */ /* 0x0001e2000c101524 */
[----:B------:R-:W-:Y:S05]  /*2870*/  @!P1 BRA `(.L_x_44) ;  /* 0x0000000000049947 */ /* 0x000fea0003800000 */
[----:B------:R0:W5:Y:S02]  /*2880*/  LDG.E.LTC128B.U16 R19, desc[UR36][R8.64+0x10] ;  /* 0x0000102408137981 */ /* 0x000164000c1e1520 */
.L_x_44:
[----:B------:R-:W-:Y:S05]  /*2890*/  BSYNC B1 ;  /* 0x0000000000017941 */ /* 0x000fea0003800000 */
.L_x_43:
[----:B0----5:R-:W-:Y:S01]  /*28a0*/  IMAD.U32 R2, R19, 0x10000, RZ ;  /* 0x0001000013027824 */ /* 0x021fe200078e00ff */
[----:B------:R-:W-:Y:S01]  /*28b0*/  ISETP.GT.AND P0, PT, R0, 0x8, P0 ;  /* 0x000000080000780c */ /* 0x000fe20000704270 */
[----:B------:R-:W-:Y:S02]  /*28c0*/  BSSY B1, `(.L_x_45) ;  /* 0x0000007000017945 */ /* 0x000fe40003800000 */
[----:B---3--:R-:W-:-:S04]  /*28d0*/  FMUL R13, R2, R57 ;  /* 0x00000039020d7220 */ /* 0x008fc80000400000 */
[----:B------:R-:W-:-:S05]  /*28e0*/  FFMA R13, R30, R56, R13 ;  /* 0x000000381e0d7223 */ /* 0x000fca000000000d */
[----:B------:R-:W-:-:S05]  /*28f0*/  F2FP.BF16.F32.PACK_AB R13, RZ, R13 ;  /* 0x0000000dff0d723e */ /* 0x000fca00000010ff */
[----:B------:R0:W-:Y:S01]  /*2900*/  @P1 STG.E.U16 desc[UR36][R10.64+0x10], R13 ;  /* 0x0000100d0a001986 */ /* 0x0001e2000c101524 */
[----:B------:R-:W-:Y:S05]  /*2910*/  @!P0 BRA `(.L_x_46) ;  /* 0x0000000000048947 */ /* 0x000fea0003800000 */
[----:B------:R3:W5:Y:S02]  /*2920*/  LDG.E.LTC128B.U16 R19, desc[UR36][R8.64+0x12] ;  /* 0x0000122408137981 */ /* 0x000764000c1e1520 */
.L_x_46:
[----:B------:R-:W-:Y:S05]  /*2930*/  BSYNC B1 ;  /* 0x0000000000017941 */ /* 0x000fea0003800000 */
.L_x_45:
        /* <DEDUP_REMOVED lines=10> */
.L_x_48:
[----:B------:R-:W-:Y:S05]  /*29e0*/  BSYNC B1 ;  /* 0x0000000000017941 */ /* 0x000fea0003800000 */
.L_x_47:
[----:B0----5:R-:W-:Y:S01]  /*29f0*/  IMAD.U32 R2, R19, 0x10000, RZ ;  /* 0x0001000013027824 */ /* 0x021fe200078e00ff */
        /* <DEDUP_REMOVED lines=9> */
.L_x_50:
[----:B------:R-:W-:Y:S05]  /*2a90*/  BSYNC B1 ;  /* 0x0000000000017941 */ /* 0x000fea0003800000 */
.L_x_49:
        /* <DEDUP_REMOVED lines=9> */
.L_x_52:
[----:B------:R-:W-:Y:S05]  /*2b30*/  BSYNC B1 ;  /* 0x0000000000017941 */ /* 0x000fea0003800000 */
.L_x_51:
[----:B0----5:R-:W-:Y:S01]  /*2b40*/  IMAD.U32 R2, R19, 0x10000, RZ ;  /* 0x0001000013027824 */ /* 0x021fe200078e00ff */
        /* <DEDUP_REMOVED lines=8> */
.L_x_54:
[----:B------:R-:W-:Y:S05]  /*2bd0*/  BSYNC B1 ;  /* 0x0000000000017941 */ /* 0x000fea0003800000 */
.L_x_53:
        /* <DEDUP_REMOVED lines=10> */
.L_x_56:
[----:B------:R-:W-:Y:S05]  /*2c80*/  BSYNC B1 ;  /* 0x0000000000017941 */ /* 0x000fea0003800000 */
.L_x_55:
        /* <DEDUP_REMOVED lines=10> */
.L_x_58:
[----:B------:R-:W-:Y:S05]  /*2d30*/  BSYNC B1 ;  /* 0x0000000000017941 */ /* 0x000fea0003800000 */
.L_x_57:
        /* <DEDUP_REMOVED lines=9> */
.L_x_60:
[----:B------:R-:W-:Y:S05]  /*2dd0*/  BSYNC B1 ;  /* 0x0000000000017941 */ /* 0x000fea0003800000 */
.L_x_59:
        /* <DEDUP_REMOVED lines=9> */
.L_x_62:
[----:B------:R-:W-:Y:S05]  /*2e70*/  BSYNC B1 ;  /* 0x0000000000017941 */ /* 0x000fea0003800000 */
.L_x_61:
        /* <DEDUP_REMOVED lines=10> */
.L_x_64:
[----:B------:R-:W-:Y:S05]  /*2f20*/  BSYNC B1 ;  /* 0x0000000000017941 */ /* 0x000fea0003800000 */
.L_x_63:
        /* <DEDUP_REMOVED lines=10> */
.L_x_66:
[----:B------:R-:W-:Y:S05]  /*2fd0*/  BSYNC B1 ;  /* 0x0000000000017941 */ /* 0x000fea0003800000 */
.L_x_65:
        /* <DEDUP_REMOVED lines=9> */
.L_x_68:
[----:B------:R-:W-:Y:S05]  /*3070*/  BSYNC B1 ;  /* 0x0000000000017941 */ /* 0x000fea0003800000 */
.L_x_67:
        /* <DEDUP_REMOVED lines=9> */
.L_x_70:
[----:B------:R-:W-:Y:S05]  /*3110*/  BSYNC B1 ;  /* 0x0000000000017941 */ /* 0x000fea0003800000 */
.L_x_69:
        /* <DEDUP_REMOVED lines=10> */
.L_x_72:
[----:B------:R-:W-:Y:S05]  /*31c0*/  BSYNC B1 ;  /* 0x0000000000017941 */ /* 0x000fea0003800000 */
.L_x_71:
        /* <DEDUP_REMOVED lines=10> */
.L_x_74:
[----:B------:R-:W-:Y:S05]  /*3270*/  BSYNC B1 ;  /* 0x0000000000017941 */ /* 0x000fea0003800000 */
.L_x_73:
        /* <DEDUP_REMOVED lines=9> */
.L_x_76:
[----:B------:R-:W-:Y:S05]  /*3310*/  BSYNC B1 ;  /* 0x0000000000017941 */ /* 0x000fea0003800000 */
.L_x_75:
        /* <DEDUP_REMOVED lines=9> */
.L_x_78:
[----:B------:R-:W-:Y:S05]  /*33b0*/  BSYNC B1 ;  /* 0x0000000000017941 */ /* 0x000fea0003800000 */
.L_x_77:
        /* <DEDUP_REMOVED lines=10> */
.L_x_80:
[----:B------:R-:W-:Y:S05]  /*3460*/  BSYNC B1 ;  /* 0x0000000000017941 */ /* 0x000fea0003800000 */
.L_x_79:
        /* <DEDUP_REMOVED lines=10> */
.L_x_82:
[----:B------:R-:W-:Y:S05]  /*3510*/  BSYNC B1 ;  /* 0x0000000000017941 */ /* 0x000fea0003800000 */
.L_x_81:
        /* <DEDUP_REMOVED lines=9> */
.L_x_84:
[----:B------:R-:W-:Y:S05]  /*35b0*/  BSYNC B1 ;  /* 0x0000000000017941 */ /* 0x000fea0003800000 */
.L_x_83:
        /* <DEDUP_REMOVED lines=9> */
.L_x_86:
[----:B------:R-:W-:Y:S05]  /*3650*/  BSYNC B1 ;  /* 0x0000000000017941 */ /* 0x000fea0003800000 */
.L_x_85:
        /* <DEDUP_REMOVED lines=10> */
.L_x_88:
[----:B------:R-:W-:Y:S05]  /*3700*/  BSYNC B1 ;  /* 0x0000000000017941 */ /* 0x000fea0003800000 */
.L_x_87:
[----:B0----5:R-:W-:Y:S01]  /*3710*/  IMAD.U32 R2, R19, 0x10000, RZ ;  /* 0x0001000013027824 */ /* 0x021fe200078e00ff */
[----:B------:R-:W-:Y:S01]  /*3720*/  ISETP.GT.AND P0, PT, R3, 0x39, PT ;  /* 0x000000390300780c */ /* 0x000fe20003f04270 */
[----:B------:R-:W-:Y:S01]  /*3730*/  @P2 IMAD.MOV.U32 R3, RZ, RZ, R7 ;  /* 0x000000ffff032224 */ /* 0x000fe200078e0007 */
[----:B------:R-:W-:Y:S01]  /*3740*/  BSSY B1, `(.L_x_89) ;  /* 0x0000009000017945 */ /* 0x000fe20003800000 */
[----:B------:R-:W-:Y:S01]  /*3750*/  FMUL R13, R2, R57 ;  /* 0x00000039020d7220 */ /* 0x000fe20000400000 */
[----:B------:R-:W-:Y:S01]  /*3760*/  @P2 IMAD.MOV.U32 R2, RZ, RZ, R6 ;  /* 0x000000ffff022224 */ /* 0x000fe200078e0006 */
[----:B------:R-:W-:Y:S02]  /*3770*/  ISETP.GT.AND P3, PT, R0, RZ, P0 ;  /* 0x000000ff0000720c */ /* 0x000fe40000764270 */
[----:B------:R-:W-:-:S05]  /*3780*/  FFMA R13, R52, R56, R13 ;  /* 0x00000038340d7223 */ /* 0x000fca000000000d */
[----:B------:R-:W-:-:S05]  /*3790*/  F2FP.BF16.F32.PACK_AB R13, RZ, R13 ;  /* 0x0000000dff0d723e */ /* 0x000fca00000010ff */
[----:B------:R0:W-:Y:S01]  /*37a0*/  @P2 STG.E.U16 desc[UR36][R2.64+0x70], R13 ;  /* 0x0000700d02002986 */ /* 0x0001e2000c101524 */
[----:B------:R-:W-:Y:S05]  /*37b0*/  @!P3 BRA `(.L_x_90) ;  /* 0x000000000004b947 */ /* 0x000fea0003800000 */
[----:B------:R0:W5:Y:S02]  /*37c0*/  LDG.E.LTC128B.U16 R19, desc[UR36][R4.64+0x72] ;  /* 0x0000722404137981 */ /* 0x000164000c1e1520 */
.L_x_90:
[----:B------:R-:W-:Y:S05]  /*37d0*/  BSYNC B1 ;  /* 0x0000000000017941 */ /* 0x000fea0003800000 */
.L_x_89:
        /* <DEDUP_REMOVED lines=9> */
.L_x_92:
[----:B------:R-:W-:Y:S05]  /*3870*/  BSYNC B1 ;  /* 0x0000000000017941 */ /* 0x000fea0003800000 */
.L_x_91:
[----:B0----5:R-:W-:Y:S01]  /*3880*/  IMAD.U32 R2, R19, 0x10000, RZ ;  /* 0x0001000013027824 */ /* 0x021fe200078e00ff */
[----:B------:R-:W-:Y:S01]  /*3890*/  ISETP.GT.AND P0, PT, R0, 0x8, P0 ;  /* 0x000000080000780c */ /* 0x000fe20000704270 */
[----:B------:R-:W-:Y:S02]  /*38a0*/  BSSY B1, `(.L_x_93) ;  /* 0x000000a000017945 */ /* 0x000fe40003800000 */
[----:B------:R-:W-:Y:S01]  /*38b0*/  FMUL R3, R2, R57 ;  /* 0x0000003902037220 */ /* 0x000fe20000400000 */
[----:B------:R-:W-:-:S03]  /*38c0*/  @P1 IMAD.MOV.U32 R2, RZ, RZ, R10 ;  /* 0x000000ffff021224 */ /* 0x000fc600078e000a */
[----:B------:R-:W-:-:S05]  /*38d0*/  FFMA R3, R54, R56, R3 ;  /* 0x0000003836037223 */ /* 0x000fca0000000003 */
[----:B------:R-:W-:-:S04]  /*38e0*/  F2FP.BF16.F32.PACK_AB R3, RZ, R3 ;  /* 0x00000003ff03723e */ /* 0x000fc800000010ff */
[----:B----4-:R-:W-:Y:S01]  /*38f0*/  PRMT R4, R3, 0x7610, R4 ;  /* 0x0000761003047816 */ /* 0x010fe20000000004 */
[----:B------:R-:W-:-:S05]  /*3900*/  @P1 IMAD.MOV.U32 R3, RZ, RZ, R11 ;  /* 0x000000ffff031224 */ /* 0x000fca00078e000b */
[----:B------:R0:W-:Y:S01]  /*3910*/  @P1 STG.E.U16 desc[UR36][R2.64+0x70], R4 ;  /* 0x0000700402001986 */ /* 0x0001e2000c101524 */
[----:B------:R-:W-:Y:S05]  /*3920*/  @!P0 BRA `(.L_x_94) ;  /* 0x0000000000048947 */ /* 0x000fea0003800000 */
[----:B------:R4:W5:Y:S02]  /*3930*/  LDG.E.LTC128B.U16 R19, desc[UR36][R8.64+0x72] ;  /* 0x0000722408137981 */ /* 0x000964000c1e1520 */
.L_x_94:
[----:B------:R-:W-:Y:S05]  /*3940*/  BSYNC B1 ;  /* 0x0000000000017941 */ /* 0x000fea0003800000 */
.L_x_93:
[----:B------:R-:W-:Y:S05]  /*3950*/  @!P0 BRA `(.L_x_95) ;  /* 0x0000000800a88947 */ /* 0x000fea0003800000 */
[----:B-----5:R-:W-:-:S04]  /*3960*/  IMAD.U32 R0, R19, 0x10000, RZ ;  /* 0x0001000013007824 */ /* 0x020fc800078e00ff */
[----:B------:R-:W-:-:S04]  /*3970*/  FMUL R0, R0, R57 ;  /* 0x0000003900007220 */ /* 0x000fc80000400000 */
[----:B------:R-:W-:-:S05]  /*3980*/  FFMA R0, R55, R56, R0 ;  /* 0x0000003837007223 */ /* 0x000fca0000000000 */
[----:B------:R-:W-:-:S05]  /*3990*/  F2FP.BF16.F32.PACK_AB R0, RZ, R0 ;  /* 0x00000000ff00723e */ /* 0x000fca00000010ff */
[----:B------:R0:W-:Y:S01]  /*39a0*/  STG.E.U16 desc[UR36][R10.64+0x72], R0 ;  /* 0x000072000a007986 */ /* 0x0001e2000c101524 */
[----:B------:R-:W-:Y:S05]  /*39b0*/  BRA `(.L_x_95) ;  /* 0x0000000800907947 */ /* 0x000fea0003800000 */
.L_x_34:
[----:B------:R-:W-:Y:S01]  /*39c0*/  ISETP.GT.AND P0, PT, R3, 0x1, PT ;  /* 0x000000010300780c */ /* 0x000fe20003f04270 */
[----:B------:R-:W-:Y:S01]  /*39d0*/  ULDC.64 UR4, c[0x0][0x5c0] ;  /* 0x0001700000047ab9 */ /* 0x000fe20000000a00 */
[-C--:B------:R-:W-:Y:S01]  /*39e0*/  FMUL R24, R24, R56.reuse ;  /* 0x0000003818187220 */ /* 0x080fe20000400000 */
[-C--:B------:R-:W-:Y:S01]  /*39f0*/  FMUL R25, R25, R56.reuse ;  /* 0x0000003819197220 */ /* 0x080fe20000400000 */
[----:B------:R-:W-:Y:S01]  /*3a00*/  ISETP.GT.AND P3, PT, R0, RZ, P0 ;  /* 0x000000ff0000720c */ /* 0x000fe20000764270 */
[-C--:B------:R-:W-:Y:S01]  /*3a10*/  FMUL R26, R26, R56.reuse ;  /* 0x000000381a1a7220 */ /* 0x080fe20000400000 */
[----:B------:R-:W-:Y:S01]  /*3a20*/  LEA R4, P4, R68, UR4, 0x1 ;  /* 0x0000000444047c11 */ /* 0x000fe2000f8808ff */
[----:B------:R-:W-:Y:S01]  /*3a30*/  FMUL R27, R27, R56 ;  /* 0x000000381b1b7220 */ /* 0x000fe20000400000 */
[----:B------:R-:W-:Y:S01]  /*3a40*/  F2FP.BF16.F32.PACK_AB R24, RZ, R24 ;  /* 0x00000018ff18723e */ /* 0x000fe200000010ff */
[-C--:B------:R-:W-:Y:S01]  /*3a50*/  FMUL R28, R28, R56.reuse ;  /* 0x000000381c1c7220 */ /* 0x080fe20000400000 */
[----:B------:R-:W-:Y:S01]  /*3a60*/  LEA.HI.X R5, R68, UR5, R7, 0x1, P4 ;  /* 0x0000000544057c11 */ /* 0x000fe2000a0f0c07 */
[-C--:B------:R-:W-:Y:S01]  /*3a70*/  FMUL R29, R29, R56.reuse ;  /* 0x000000381d1d7220 */ /* 0x080fe20000400000 */
[----:B------:R-:W-:Y:S01]  /*3a80*/  F2FP.BF16.F32.PACK_AB R25, RZ, R25 ;  /* 0x00000019ff19723e */ /* 0x000fe200000010ff */
[-C--:B------:R-:W-:Y:S01]  /*3a90*/  FMUL R30, R30, R56.reuse ;  /* 0x000000381e1e7220 */ /* 0x080fe20000400000 */
[----:B------:R-:W-:Y:S01]  /*3aa0*/  SHF.L.U64.HI R75, R74, 0x4, R75 ;  /* 0x000000044a4b7819 */ /* 0x000fe2000001024b */
[----:B------:R-:W-:Y:S01]  /*3ab0*/  @P1 STG.E.U16 desc[UR36][R4.64], R24 ;  /* 0x0000001804001986 */ /* 0x000fe2000c101524 */
[----:B------:R-:W-:Y:S01]  /*3ac0*/  ISETP.GT.AND P1, PT, R3, 0x8, PT ;  /* 0x000000080300780c */ /* 0x000fe20003f24270 */
[----:B------:R-:W-:Y:S01]  /*3ad0*/  FMUL R31, R31, R56 ;  /* 0x000000381f1f7220 */ /* 0x000fe20000400000 */
[----:B------:R-:W-:Y:S01]  /*3ae0*/  ISETP.GT.AND P4, PT, R0, 0x8, P0 ;  /* 0x000000080000780c */ /* 0x000fe20000784270 */
[----:B------:R-:W-:Y:S01]  /*3af0*/  @P3 STG.E.U16 desc[UR36][R4.64+0x2], R25 ;  /* 0x0000021904003986 */ /* 0x000fe2000c101524 */
[----:B------:R-:W-:Y:S01]  /*3b00*/  LEA R6, P3, R74, R4, 0x4 ;  /* 0x000000044a067211 */ /* 0x000fe200078620ff */
[-C--:B------:R-:W-:Y:S01]  /*3b10*/  FMUL R32, R32, R56.reuse ;  /* 0x0000003820207220 */ /* 0x080fe20000400000 */
[C---:B------:R-:W-:Y:S01]  /*3b20*/  ISETP.GT.AND P2, PT, R0.reuse, 0x8, P2 ;  /* 0x000000080000780c */ /* 0x040fe20001744270 */
[-C--:B------:R-:W-:Y:S01]  /*3b30*/  FMUL R33, R33, R56.reuse ;  /* 0x0000003821217220 */ /* 0x080fe20000400000 */
[----:B------:R-:W-:Y:S01]  /*3b40*/  ISETP.GT.AND P0, PT, R3, 0x9, PT ;  /* 0x000000090300780c */ /* 0x000fe20003f04270 */
[----:B------:R-:W-:Y:S01]  /*3b50*/  IMAD.X R7, R75, 0x1, R5, P3 ;  /* 0x000000014b077824 */ /* 0x000fe200018e0605 */
[----:B------:R-:W-:Y:S01]  /*3b60*/  ISETP.GT.AND P5, PT, R0, RZ, P1 ;  /* 0x000000ff0000720c */ /* 0x000fe20000fa4270 */
[-C--:B------:R-:W-:Y:S01]  /*3b70*/  FMUL R34, R34, R56.reuse ;  /* 0x0000003822227220 */ /* 0x080fe20000400000 */
[----:B------:R-:W-:Y:S01]  /*3b80*/  ISETP.GT.AND P3, PT, R0, RZ, P0 ;  /* 0x000000ff0000720c */ /* 0x000fe20000764270 */
[----:B------:R-:W-:Y:S01]  /*3b90*/  FMUL R35, R35, R56 ;  /* 0x0000003823237220 */ /* 0x000fe20000400000 */
[----:B------:R-:W-:Y:S01]  /*3ba0*/  F2FP.BF16.F32.PACK_AB R26, RZ, R26 ;  /* 0x0000001aff1a723e */ /* 0x000fe200000010ff */
[-C--:B------:R-:W-:Y:S01]  /*3bb0*/  FMUL R36, R36, R56.reuse ;  /* 0x0000003824247220 */ /* 0x080fe20000400000 */
[----:B------:R-:W-:Y:S01]  /*3bc0*/  F2FP.BF16.F32.PACK_AB R27, RZ, R27 ;  /* 0x0000001bff1b723e */ /* 0x000fe200000010ff */
[----:B------:R-:W-:Y:S01]  /*3bd0*/  FMUL R37, R37, R56 ;  /* 0x0000003825257220 */ /* 0x000fe20000400000 */
[----:B------:R-:W-:Y:S01]  /*3be0*/  F2FP.BF16.F32.PACK_AB R28, RZ, R28 ;  /* 0x0000001cff1c723e */ /* 0x000fe200000010ff */
[----:B------:R-:W-:Y:S01]  /*3bf0*/  @P2 STG.E.U16 desc[UR36][R6.64], R26 ;  /* 0x0000001a06002986 */ /* 0x000fe2000c101524 */
[----:B------:R-:W-:Y:S01]  /*3c00*/  F2FP.BF16.F32.PACK_AB R29, RZ, R29 ;  /* 0x0000001dff1d723e */ /* 0x000fe200000010ff */
[-C--:B------:R-:W-:Y:S01]  /*3c10*/  FMUL R38, R38, R56.reuse ;  /* 0x0000003826267220 */ /* 0x080fe20000400000 */
[C---:B------:R-:W-:Y:S01]  /*3c20*/  ISETP.GT.AND P2, PT, R0.reuse, 0x8, P1 ;  /* 0x000000080000780c */ /* 0x040fe20000f44270 */
[----:B------:R-:W-:Y:S01]  /*3c30*/  @P4 STG.E.U16 desc[UR36][R6.64+0x2], R27 ;  /* 0x0000021b06004986 */ /* 0x000fe2000c101524 */
[----:B------:R-:W-:Y:S01]  /*3c40*/  ISETP.GT.AND P1, PT, R3, 0x10, PT ;  /* 0x000000100300780c */ /* 0x000fe20003f24270 */
[----:B------:R-:W-:Y:S01]  /*3c50*/  FMUL R39, R39, R56 ;  /* 0x0000003827277220 */ /* 0x000fe20000400000 */
[----:B------:R-:W-:Y:S01]  /*3c60*/  F2FP.BF16.F32.PACK_AB R30, RZ, R30 ;  /* 0x0000001eff1e723e */ /* 0x000fe200000010ff */
[----:B------:R-:W-:Y:S01]  /*3c70*/  @P5 STG.E.U16 desc[UR36][R4.64+0x10], R28 ;  /* 0x0000101c04005986 */ /* 0x000fe2000c101524 */
[----:B------:R-:W-:Y:S01]  /*3c80*/  ISETP.GT.AND P4, PT, R0, RZ, P1 ;  /* 0x000000ff0000720c */ /* 0x000fe20000f84270 */
[-C--:B------:R-:W-:Y:S01]  /*3c90*/  FMUL R40, R40, R56.reuse ;  /* 0x0000003828287220 */ /* 0x080fe20000400000 */
[----:B------:R-:W-:Y:S01]  /*3ca0*/  F2FP.BF16.F32.PACK_AB R31, RZ, R31 ;  /* 0x0000001fff1f723e */ /* 0x000fe200000010ff */
[----:B------:R-:W-:Y:S01]  /*3cb0*/  @P3 STG.E.U16 desc[UR36][R4.64+0x12], R29 ;  /* 0x0000121d04003986 */ /* 0x000fe2000c101524 */
[----:B------:R-:W-:Y:S01]  /*3cc0*/  ISETP.GT.AND P3, PT, R0, 0x8, P0 ;  /* 0x000000080000780c */ /* 0x000fe20000764270 */
[----:B------:R-:W-:Y:S01]  /*3cd0*/  FMUL R41, R41, R56 ;  /* 0x0000003829297220 */ /* 0x000fe20000400000 */
[----:B------:R-:W-:Y:S01]  /*3ce0*/  ISETP.GT.AND P0, PT, R3, 0x11, PT ;  /* 0x000000110300780c */ /* 0x000fe20003f04270 */
[----:B------:R-:W-:Y:S01]  /*3cf0*/  @P2 STG.E.U16 desc[UR36][R6.64+0x10], R30 ;  /* 0x0000101e06002986 */ /* 0x000fe2000c101524 */
[----:B------:R-:W-:Y:S01]  /*3d00*/  F2FP.BF16.F32.PACK_AB R32, RZ, R32 ;  /* 0x00000020ff20723e */ /* 0x000fe200000010ff */
[-C--:B------:R-:W-:Y:S01]  /*3d10*/  FMUL R42, R42, R56.reuse ;  /* 0x000000382a2a7220 */ /* 0x080fe20000400000 */
[C---:B------:R-:W-:Y:S01]  /*3d20*/  ISETP.GT.AND P5, PT, R0.reuse, RZ, P0 ;  /* 0x000000ff0000720c */ /* 0x040fe200007a4270 */
[-C--:B------:R-:W-:Y:S01]  /*3d30*/  FMUL R43, R43, R56.reuse ;  /* 0x000000382b2b7220 */ /* 0x080fe20000400000 */
[----:B------:R-:W-:Y:S01]  /*3d40*/  ISETP.GT.AND P2, PT, R0, 0x8, P1 ;  /* 0x000000080000780c */ /* 0x000fe20000f44270 */
[-C--:B------:R-:W-:Y:S01]  /*3d50*/  FMUL R44, R44, R56.reuse ;  /* 0x000000382c2c7220 */ /* 0x080fe20000400000 */
[----:B------:R-:W-:Y:S01]  /*3d60*/  ISETP.GT.AND P1, PT, R3, 0x18, PT ;  /* 0x000000180300780c */ /* 0x000fe20003f24270 */
[-C--:B------:R-:W-:Y:S01]  /*3d70*/  FMUL R45, R45, R56.reuse ;  /* 0x000000382d2d7220 */ /* 0x080fe20000400000 */
[----:B------:R-:W-:Y:S01]  /*3d80*/  F2FP.BF16.F32.PACK_AB R33, RZ, R33 ;  /* 0x00000021ff21723e */ /* 0x000fe200000010ff */
[----:B------:R-:W-:Y:S01]  /*3d90*/  @P3 STG.E.U16 desc[UR36][R6.64+0x12], R31 ;  /* 0x0000121f06003986 */ /* 0x000fe2000c101524 */
[----:B------:R-:W-:Y:S01]  /*3da0*/  ISETP.GT.AND P3, PT, R0, 0x8, P0 ;  /* 0x000000080000780c */ /* 0x000fe20000764270 */
[-C--:B------:R-:W-:Y:S01]  /*3db0*/  FMUL R46, R46, R56.reuse ;  /* 0x000000382e2e7220 */ /* 0x080fe20000400000 */
[----:B------:R-:W-:Y:S01]  /*3dc0*/  ISETP.GT.AND P0, PT, R3, 0x19, PT ;  /* 0x000000190300780c */ /* 0x000fe20003f04270 */
[----:B------:R-:W-:Y:S01]  /*3dd0*/  @P4 STG.E.U16 desc[UR36][R4.64+0x20], R32 ;  /* 0x0000202004004986 */ /* 0x000fe2000c101524 */
[C---:B------:R-:W-:Y:S01]  /*3de0*/  ISETP.GT.AND P4, PT, R0.reuse, RZ, P1 ;  /* 0x000000ff0000720c */ /* 0x040fe20000f84270 */
[----:B------:R-:W-:Y:S01]  /*3df0*/  FMUL R47, R47, R56 ;  /* 0x000000382f2f7220 */ /* 0x000fe20000400000 */
[----:B------:R-:W-:Y:S01]  /*3e00*/  F2FP.BF16.F32.PACK_AB R34, RZ, R34 ;  /* 0x00000022ff22723e */ /* 0x000fe200000010ff */
[----:B------:R-:W-:Y:S01]  /*3e10*/  @P5 STG.E.U16 desc[UR36][R4.64+0x22], R33 ;  /* 0x0000222104005986 */ /* 0x000fe2000c101524 */
[----:B------:R-:W-:Y:S01]  /*3e20*/  ISETP.GT.AND P5, PT, R0, RZ, P0 ;  /* 0x000000ff0000720c */ /* 0x000fe200007a4270 */
[----:B------:R-:W-:Y:S01]  /*3e30*/  FMUL R48, R48, R56 ;  /* 0x0000003830307220 */ /* 0x000fe20000400000 */
[----:B------:R-:W-:Y:S01]  /*3e40*/  F2FP.BF16.F32.PACK_AB R35, RZ, R35 ;  /* 0x00000023ff23723e */ /* 0x000fe200000010ff */
[----:B------:R-:W-:Y:S01]  /*3e50*/  @P2 STG.E.U16 desc[UR36][R6.64+0x20], R34 ;  /* 0x0000202206002986 */ /* 0x000fe2000c101524 */
[----:B------:R-:W-:Y:S01]  /*3e60*/  F2FP.BF16.F32.PACK_AB R36, RZ, R36 ;  /* 0x00000024ff24723e */ /* 0x000fe200000010ff */
[-C--:B------:R-:W-:Y:S01]  /*3e70*/  FMUL R49, R49, R56.reuse ;  /* 0x0000003831317220 */ /* 0x080fe20000400000 */
[----:B------:R-:W-:Y:S01]  /*3e80*/  ISETP.GT.AND P2, PT, R0, 0x8, P1 ;  /* 0x000000080000780c */ /* 0x000fe20000f44270 */
[----:B------:R-:W-:Y:S01]  /*3e90*/  @P3 STG.E.U16 desc[UR36][R6.64+0x22], R35 ;  /* 0x0000222306003986 */ /* 0x000fe2000c101524 */
[----:B------:R-:W-:Y:S01]  /*3ea0*/  ISETP.GT.AND P1, PT, R3, 0x20, PT ;  /* 0x000000200300780c */ /* 0x000fe20003f24270 */
[-C--:B------:R-:W-:Y:S01]  /*3eb0*/  FMUL R50, R50, R56.reuse ;  /* 0x0000003832327220 */ /* 0x080fe20000400000 */
[----:B------:R-:W-:Y:S01]  /*3ec0*/  F2FP.BF16.F32.PACK_AB R37, RZ, R37 ;  /* 0x00000025ff25723e */ /* 0x000fe200000010ff */
[----:B------:R-:W-:Y:S01]  /*3ed0*/  @P4 STG.E.U16 desc[UR36][R4.64+0x30], R36 ;  /* 0x0000302404004986 */ /* 0x000fe2000c101524 */
[C---:B------:R-:W-:Y:S01]  /*3ee0*/  ISETP.GT.AND P3, PT, R0.reuse, 0x8, P0 ;  /* 0x000000080000780c */ /* 0x040fe20000764270 */
[-C--:B------:R-:W-:Y:S01]  /*3ef0*/  FMUL R51, R51, R56.reuse ;  /* 0x0000003833337220 */ /* 0x080fe20000400000 */
[----:B------:R-:W-:Y:S01]  /*3f00*/  ISETP.GT.AND P0, PT, R3, 0x21, PT ;  /* 0x000000210300780c */ /* 0x000fe20003f04270 */
[----:B------:R-:W-:Y:S01]  /*3f10*/  @P5 STG.E.U16 desc[UR36][R4.64+0x32], R37 ;  /* 0x0000322504005986 */ /* 0x000fe2000c101524 */
        /* <DEDUP_REMOVED lines=10> */
[----:B------:R-:W-:-:S02]  /*3fc0*/  F2FP.BF16.F32.PACK_AB R41, RZ, R41 ;  /* 0x00000029ff29723e */ /* 0x000fc400000010ff */
[C---:B------:R-:W-:Y:S01]  /*3fd0*/  ISETP.GT.AND P1, PT, R0.reuse, 0x8, P1 ;  /* 0x000000080000780c */ /* 0x040fe20000f24270 */
[----:B------:R-:W-:Y:S01]  /*3fe0*/  @P3 STG.E.U16 desc[UR36][R6.64+0x32], R39 ;  /* 0x0000322706003986 */ /* 0x000fe2000c101524 */
[C---:B------:R-:W-:Y:S02]  /*3ff0*/  ISETP.GT.AND P2, PT, R0.reuse, 0x8, P0 ;  /* 0x000000080000780c */ /* 0x040fe40000744270 */
[C---:B------:R-:W-:Y:S01]  /*4000*/  ISETP.GT.AND P0, PT, R3.reuse, 0x29, PT ;  /* 0x000000290300780c */ /* 0x040fe20003f04270 */
[----:B------:R-:W-:Y:S01]  /*4010*/  @P4 STG.E.U16 desc[UR36][R4.64+0x40], R40 ;  /* 0x0000402804004986 */ /* 0x000fe2000c101524 */
[----:B------:R-:W-:Y:S02]  /*4020*/  ISETP.GT.AND P4, PT, R3, 0x28, PT ;  /* 0x000000280300780c */ /* 0x000fe40003f84270 */
[----:B------:R-:W-:Y:S01]  /*4030*/  F2FP.BF16.F32.PACK_AB R42, RZ, R42 ;  /* 0x0000002aff2a723e */ /* 0x000fe200000010ff */
[----:B------:R-:W-:Y:S01]  /*4040*/  @P5 STG.E.U16 desc[UR36][R4.64+0x42], R41 ;  /* 0x0000422904005986 */ /* 0x000fe2000c101524 */
[----:B------:R-:W-:-:S02]  /*4050*/  ISETP.GT.AND P5, PT, R0, RZ, P4 ;  /* 0x000000ff0000720c */ /* 0x000fc400027a4270 */
[C---:B------:R-:W-:Y:S01]  /*4060*/  ISETP.GT.AND P3, PT, R0.reuse, RZ, P0 ;  /* 0x000000ff0000720c */ /* 0x040fe20000764270 */
[----:B------:R-:W-:Y:S01]  /*4070*/  @P1 STG.E.U16 desc[UR36][R6.64+0x40], R42 ;  /* 0x0000402a06001986 */ /* 0x000fe2000c101524 */
[----:B------:R-:W-:Y:S02]  /*4080*/  F2FP.BF16.F32.PACK_AB R43, RZ, R43 ;  /* 0x0000002bff2b723e */ /* 0x000fe400000010ff */
[----:B------:R-:W-:Y:S02]  /*4090*/  F2FP.BF16.F32.PACK_AB R44, RZ, R44 ;  /* 0x0000002cff2c723e */ /* 0x000fe400000010ff */
[C---:B------:R-:W-:Y:S01]  /*40a0*/  ISETP.GT.AND P4, PT, R0.reuse, 0x8, P4 ;  /* 0x000000080000780c */ /* 0x040fe20002784270 */
[----:B------:R-:W-:Y:S01]  /*40b0*/  @P2 STG.E.U16 desc[UR36][R6.64+0x42], R43 ;  /* 0x0000422b06002986 */ /* 0x000fe2000c101524 */
[----:B------:R-:W-:Y:S02]  /*40c0*/  F2FP.BF16.F32.PACK_AB R45, RZ, R45 ;  /* 0x0000002dff2d723e */ /* 0x000fe400000010ff */
[----:B------:R-:W-:Y:S01]  /*40d0*/  ISETP.GT.AND P2, PT, R3, 0x31, PT ;  /* 0x000000310300780c */ /* 0x000fe20003f44270 */
[----:B------:R-:W-:Y:S01]  /*40e0*/  @P5 STG.E.U16 desc[UR36][R4.64+0x50], R44 ;  /* 0x0000502c04005986 */ /* 0x000fe2000c101524 */
[----:B------:R-:W-:-:S02]  /*40f0*/  ISETP.GT.AND P5, PT, R0, 0x8, P0 ;  /* 0x000000080000780c */ /* 0x000fc400007a4270 */
[C---:B------:R-:W-:Y:S01]  /*4100*/  ISETP.GT.AND P1, PT, R3.reuse, 0x38, PT ;  /* 0x000000380300780c */ /* 0x040fe20003f24270 */
[----:B------:R-:W-:Y:S01]  /*4110*/  @P3 STG.E.U16 desc[UR36][R4.64+0x52], R45 ;  /* 0x0000522d04003986 */ /* 0x000fe2000c101524 */
[C---:B------:R-:W-:Y:S02]  /*4120*/  ISETP.GT.AND P3, PT, R3.reuse, 0x30, PT ;  /* 0x000000300300780c */ /* 0x040fe40003f64270 */
[----:B------:R-:W-:Y:S01]  /*4130*/  ISETP.GT.AND P0, PT, R3, 0x39, PT ;  /* 0x000000390300780c */ /* 0x000fe20003f04270 */
[----:B------:R-:W-:Y:S01]  /*4140*/  @P4 IMAD.MOV.U32 R2, RZ, RZ, R6 ;  /* 0x000000ffff024224 */ /* 0x000fe200078e0006 */
[----:B------:R-:W-:Y:S01]  /*4150*/  F2FP.BF16.F32.PACK_AB R46, RZ, R46 ;  /* 0x0000002eff2e723e */ /* 0x000fe200000010ff */
[----:B------:R-:W-:Y:S01]  /*4160*/  @P4 IMAD.MOV.U32 R3, RZ, RZ, R7 ;  /* 0x000000ffff034224 */ /* 0x000fe200078e0007 */
[----:B------:R-:W-:Y:S02]  /*4170*/  F2FP.BF16.F32.PACK_AB R47, RZ, R47 ;  /* 0x0000002fff2f723e */ /* 0x000fe400000010ff */
[----:B------:R-:W-:-:S02]  /*4180*/  F2FP.BF16.F32.PACK_AB R48, RZ, R48 ;  /* 0x00000030ff30723e */ /* 0x000fc400000010ff */
[----:B------:R1:W-:Y:S01]  /*4190*/  @P4 STG.E.U16 desc[UR36][R2.64+0x50], R46 ;  /* 0x0000502e02004986 */ /* 0x0003e2000c101524 */
[C---:B------:R-:W-:Y:S02]  /*41a0*/  ISETP.GT.AND P4, PT, R0.reuse, RZ, P2 ;  /* 0x000000ff0000720c */ /* 0x040fe40001784270 */
[----:B------:R-:W-:Y:S02]  /*41b0*/  F2FP.BF16.F32.PACK_AB R49, RZ, R49 ;  /* 0x00000031ff31723e */ /* 0x000fe400000010ff */
[----:B------:R-:W-:Y:S02]  /*41c0*/  ISETP.GT.AND P2, PT, R0, 0x8, P2 ;  /* 0x000000080000780c */ /* 0x000fe40001744270 */
[----:B------:R-:W-:Y:S02]  /*41d0*/  F2FP.BF16.F32.PACK_AB R50, RZ, R50 ;  /* 0x00000032ff32723e */ /* 0x000fe400000010ff */
[----:B------:R-:W-:Y:S02]  /*41e0*/  F2FP.BF16.F32.PACK_AB R51, RZ, R51 ;  /* 0x00000033ff33723e */ /* 0x000fe400000010ff */
[----:B------:R-:W-:Y:S01]  /*41f0*/  F2FP.BF16.F32.PACK_AB R52, RZ, R52 ;  /* 0x00000034ff34723e */ /* 0x000fe200000010ff */
[----:B-1----:R-:W-:Y:S01]  /*4200*/  @P5 IMAD.MOV.U32 R2, RZ, RZ, R6 ;  /* 0x000000ffff025224 */ /* 0x002fe200078e0006 */
[----:B------:R-:W-:Y:S01]  /*4210*/  F2FP.BF16.F32.PACK_AB R53, RZ, R53 ;  /* 0x00000035ff35723e */ /* 0x000fe200000010ff */
[----:B------:R-:W-:Y:S01]  /*4220*/  @P5 IMAD.MOV.U32 R3, RZ, RZ, R7 ;  /* 0x000000ffff035224 */ /* 0x000fe200078e0007 */
[----:B------:R-:W-:-:S02]  /*4230*/  F2FP.BF16.F32.PACK_AB R54, RZ, R54 ;  /* 0x00000036ff36723e */ /* 0x000fc400000010ff */
[----:B------:R-:W-:Y:S02]  /*4240*/  F2FP.BF16.F32.PACK_AB R55, RZ, R55 ;  /* 0x00000037ff37723e */ /* 0x000fe400000010ff */
[----:B------:R1:W-:Y:S01]  /*4250*/  @P5 STG.E.U16 desc[UR36][R2.64+0x52], R47 ;  /* 0x0000522f02005986 */ /* 0x0003e2000c101524 */
[C---:B------:R-:W-:Y:S02]  /*4260*/  ISETP.GT.AND P5, PT, R0.reuse, RZ, P3 ;  /* 0x000000ff0000720c */ /* 0x040fe40001fa4270 */
[----:B------:R-:W-:-:S11]  /*4270*/  ISETP.GT.AND P3, PT, R0, 0x8, P3 ;  /* 0x000000080000780c */ /* 0x000fd60001f64270 */
[----:B-1----:R-:W-:Y:S02]  /*4280*/  @P5 IMAD.MOV.U32 R2, RZ, RZ, R4 ;  /* 0x000000ffff025224 */ /* 0x002fe400078e0004 */
[----:B------:R-:W-:-:S05]  /*4290*/  @P5 IMAD.MOV.U32 R3, RZ, RZ, R5 ;  /* 0x000000ffff035224 */ /* 0x000fca00078e0005 */
[----:B------:R1:W-:Y:S01]  /*42a0*/  @P5 STG.E.U16 desc[UR36][R2.64+0x60], R48 ;  /* 0x0000603002005986 */ /* 0x0003e2000c101524 */
[C---:B------:R-:W-:Y:S02]  /*42b0*/  ISETP.GT.AND P5, PT, R0.reuse, RZ, P0 ;  /* 0x000000ff0000720c */ /* 0x040fe400007a4270 */
[----:B------:R-:W-:Y:S01]  /*42c0*/  ISETP.GT.AND P0, PT, R0, 0x8, P0 ;  /* 0x000000080000780c */ /* 0x000fe20000704270 */
[----:B-1----:R-:W-:Y:S02]  /*42d0*/  @P4 IMAD.MOV.U32 R2, RZ, RZ, R4 ;  /* 0x000000ffff024224 */ /* 0x002fe400078e0004 */
[----:B------:R-:W-:-:S05]  /*42e0*/  @P4 IMAD.MOV.U32 R3, RZ, RZ, R5 ;  /* 0x000000ffff034224 */ /* 0x000fca00078e0005 */
[----:B------:R1:W-:Y:S01]  /*42f0*/  @P4 STG.E.U16 desc[UR36][R2.64+0x62], R49 ;  /* 0x0000623102004986 */ /* 0x0003e2000c101524 */
[C---:B------:R-:W-:Y:S02]  /*4300*/  ISETP.GT.AND P4, PT, R0.reuse, RZ, P1 ;  /* 0x000000ff0000720c */ /* 0x040fe40000f84270 */
[----:B------:R-:W-:Y:S01]  /*4310*/  ISETP.GT.AND P1, PT, R0, 0x8, P1 ;  /* 0x000000080000780c */ /* 0x000fe20000f24270 */
[----:B-1----:R-:W-:Y:S02]  /*4320*/  @P3 IMAD.MOV.U32 R2, RZ, RZ, R6 ;  /* 0x000000ffff023224 */ /* 0x002fe400078e0006 */
[----:B------:R-:W-:-:S05]  /*4330*/  @P3 IMAD.MOV.U32 R3, RZ, RZ, R7 ;  /* 0x000000ffff033224 */ /* 0x000fca00078e0007 */
[----:B------:R1:W-:Y:S02]  /*4340*/  @P3 STG.E.U16 desc[UR36][R2.64+0x60], R50 ;  /* 0x0000603202003986 */ /* 0x0003e4000c101524 */
[----:B-1----:R-:W-:Y:S02]  /*4350*/  @P2 IMAD.MOV.U32 R2, RZ, RZ, R6 ;  /* 0x000000ffff022224 */ /* 0x002fe400078e0006 */
[----:B------:R-:W-:-:S05]  /*4360*/  @P2 IMAD.MOV.U32 R3, RZ, RZ, R7 ;  /* 0x000000ffff032224 */ /* 0x000fca00078e0007 */
[----:B------:R1:W-:Y:S02]  /*4370*/  @P2 STG.E.U16 desc[UR36][R2.64+0x62], R51 ;  /* 0x0000623302002986 */ /* 0x0003e4000c101524 */
[----:B-1----:R-:W-:Y:S02]  /*4380*/  @P4 IMAD.MOV.U32 R2, RZ, RZ, R4 ;  /* 0x000000ffff024224 */ /* 0x002fe400078e0004 */
[----:B------:R-:W-:-:S05]  /*4390*/  @P4 IMAD.MOV.U32 R3, RZ, RZ, R5 ;  /* 0x000000ffff034224 */ /* 0x000fca00078e0005 */
[----:B------:R1:W-:Y:S04]  /*43a0*/  @P4 STG.E.U16 desc[UR36][R2.64+0x70], R52 ;  /* 0x0000703402004986 */ /* 0x0003e8000c101524 */
[----:B------:R2:W-:Y:S01]  /*43b0*/  @P5 STG.E.U16 desc[UR36][R4.64+0x72], R53 ;  /* 0x0000723504005986 */ /* 0x0005e2000c101524 */
[----:B-1----:R-:W-:Y:S02]  /*43c0*/  @P1 IMAD.MOV.U32 R2, RZ, RZ, R6 ;  /* 0x000000ffff021224 */ /* 0x002fe400078e0006 */
[----:B------:R-:W-:-:S05]  /*43d0*/  @P1 IMAD.MOV.U32 R3, RZ, RZ, R7 ;  /* 0x000000ffff031224 */ /* 0x000fca00078e0007 */
[----:B------:R2:W-:Y:S04]  /*43e0*/  @P1 STG.E.U16 desc[UR36][R2.64+0x70], R54 ;  /* 0x0000703602001986 */ /* 0x0005e8000c101524 */
[----:B------:R2:W-:Y:S02]  /*43f0*/  @P0 STG.E.U16 desc[UR36][R6.64+0x72], R55 ;  /* 0x0000723706000986 */ /* 0x0005e4000c101524 */
.L_x_95:
[----:B------:R-:W-:Y:S05]  /*4400*/  BSYNC B0 ;  /* 0x0000000000007941 */ /* 0x000fea0003800000 */
.L_x_33:
[----:B0-2---:R-:W2:Y:S01]  /*4410*/  LDL.64 R2, [R1] ;  /* 0x0000000001027983 */ /* 0x005ea20000100a00 */
[----:B------:R-:W-:Y:S01]  /*4420*/  ULDC.64 UR4, c[0x0][0x650] ;  /* 0x0001940000047ab9 */ /* 0x000fe20000000a00 */
[----:B------:R0:W-:Y:S01]  /*4430*/  SYNCS.ARRIVE.TRANS64.A1T0 RZ, [R64+UR47], RZ ;  /* 0x000000ff40ff79a7 */ /* 0x0001e2000810002f */
[----:B------:R-:W-:Y:S01]  /*4440*/  PRMT R0, RZ, 0x7610, R0 ;  /* 0x00007610ff007816 */ /* 0x000fe20000000000 */
[----:B-----5:R-:W-:Y:S02]  /*4450*/  IMAD.MOV.U32 R19, RZ, RZ, -0x1 ;  /* 0xffffffffff137424 */ /* 0x020fe400078e00ff */
[----:B------:R-:W-:Y:S01]  /*4460*/  IMAD.MOV.U32 R22, RZ, RZ, -0x1 ;  /* 0xffffffffff167424 */ /* 0x000fe200078e00ff */
[----:B--2---:R-:W-:-:S04]  /*4470*/  LEA R18, P0, R2, R18, 0x1 ;  /* 0x0000001202127211 */ /* 0x004fc800078008ff */
[----:B------:R-:W-:Y:S01]  /*4480*/  LEA.HI.X R17, R2, R17, R23, 0x1, P0 ;  /* 0x0000001102117211 */ /* 0x000fe200000f0c17 */
[----:B------:R-:W-:Y:S01]  /*4490*/  IMAD.MOV.U32 R2, RZ, RZ, -0x1 ;  /* 0xffffffffff027424 */ /* 0x000fe200078e00ff */
[----:B------:R-:W-:-:S04]  /*44a0*/  ISETP.GE.U32.AND P0, PT, R18, UR4, PT ;  /* 0x0000000412007c0c */ /* 0x000fc8000bf06070 */
[----:B------:R-:W-:-:S13]  /*44b0*/  ISETP.GE.U32.AND.EX P0, PT, R17, UR5, PT, P0 ;  /* 0x0000000511007c0c */ /* 0x000fda000bf06100 */
[----:B0-----:R-:W-:Y:S05]  /*44c0*/  @P0 BRA `(.L_x_96) ;  /* 0x0000000400700947 */ /* 0x001fea0003800000 */
[----:B-1----:R-:W0:Y:S01]  /*44d0*/  S2R R10, SR_CTAID.X ;  /* 0x00000000000a7919 */ /* 0x002e220000002500 */
[----:B---34-:R-:W1:Y:S01]  /*44e0*/  LDC.64 R8, c[0x0][0x628] ;  /* 0x00018a00ff087b82 */ /* 0x018e620000000a00 */
[----:B------:R-:W-:Y:S01]  /*44f0*/  ULDC UR4, c[0x0][0x150] ;  /* 0x0000540000047ab9 */ /* 0x000fe20000000800 */
[----:B------:R-:W-:Y:S01]  /*4500*/  IMAD.MOV.U32 R6, RZ, RZ, R18 ;  /* 0x000000ffff067224 */ /* 0x000fe200078e0012 */
[----:B------:R-:W2:Y:S01]  /*4510*/  S2R R20, SR_CTAID.Y ;  /* 0x0000000000147919 */ /* 0x000ea20000002600 */
[----:B------:R-:W-:-:S04]  /*4520*/  IMAD.MOV.U32 R7, RZ, RZ, R17 ;  /* 0x000000ffff077224 */ /* 0x000fc800078e0011 */
[----:B------:R-:W3:Y:S08]  /*4530*/  LDC R15, c[0x0][0x144] ;  /* 0x00005100ff0f7b82 */ /* 0x000ef00000000800 */
[----:B------:R-:W4:Y:S08]  /*4540*/  LDC R0, c[0x0][0x630] ;  /* 0x00018c00ff007b82 */ /* 0x000f300000000800 */
[----:B------:R-:W2:Y:S01]  /*4550*/  LDC.64 R12, c[0x0][0x620] ;  /* 0x00018800ff0c7b82 */ /* 0x000ea20000000a00 */
[----:B-1----:R-:W-:-:S04]  /*4560*/  ISETP.NE.U32.AND P0, PT, R8, RZ, PT ;  /* 0x000000ff0800720c */ /* 0x002fc80003f05070 */
[----:B------:R-:W-:Y:S02]  /*4570*/  ISETP.NE.AND.EX P0, PT, R9, RZ, PT, P0 ;  /* 0x000000ff0900720c */ /* 0x000fe40003f05300 */
[----:B0-----:R-:W-:-:S05]  /*4580*/  I2FP.F32.U32 R2, R10 ;  /* 0x0000000a00027245 */ /* 0x001fca0000201000 */
[----:B------:R-:W-:-:S04]  /*4590*/  FMUL R2, R2, UR4 ;  /* 0x0000000402027c20 */ /* 0x000fc80008400000 */
[----:B------:R0:W1:Y:S02]  /*45a0*/  F2I.U32.TRUNC.NTZ R14, R2 ;  /* 0x00000002000e7305 */ /* 0x000064000020f000 */
[----:B---34-:R-:W-:Y:S05]  /*45b0*/  @!P0 BRA `(.L_x_97) ;  /* 0x0000000000288947 */ /* 0x018fea0003800000 */
[----:B------:R-:W3:Y:S02]  /*45c0*/  LDC R3, c[0x0][0x634] ;  /* 0x00018d00ff037b82 */ /* 0x000ee40000000800 */
[----:B---3--:R-:W-:-:S05]  /*45d0*/  IADD3 R7, P0, R18, R3, RZ ;  /* 0x0000000312077210 */ /* 0x008fca0007f1e0ff */
[----:B------:R-:W-:-:S04]  /*45e0*/  IMAD.X R11, RZ, RZ, R17, P0 ;  /* 0x000000ffff0b7224 */ /* 0x000fc800000e0611 */
[----:B0-----:R-:W-:-:S04]  /*45f0*/  IMAD.WIDE.U32 R2, R11, R8, RZ ;  /* 0x000000080b027225 */ /* 0x001fc800078e00ff */
[----:B------:R-:W-:-:S04]  /*4600*/  IMAD.WIDE.U32 R4, P0, R7, R9, R2 ;  /* 0x0000000907047225 */ /* 0x000fc80007800002 */
[----:B------:R-:W-:-:S04]  /*4610*/  IMAD.WIDE.U32 R2, R7, R8, RZ ;  /* 0x0000000807027225 */ /* 0x000fc800078e00ff */
[----:B------:R-:W-:Y:S01]  /*4620*/  IMAD.X R7, RZ, RZ, RZ, P0 ;  /* 0x000000ffff077224 */ /* 0x000fe200000e06ff */
[----:B------:R-:W-:Y:S01]  /*4630*/  IADD3 RZ, P0, R3, R4, RZ ;  /* 0x0000000403ff7210 */ /* 0x000fe20007f1e0ff */
[----:B------:R-:W-:-:S04]  /*4640*/  IMAD.MOV.U32 R6, RZ, RZ, R5 ;  /* 0x000000ffff067224 */ /* 0x000fc800078e0005 */
[----:B------:R-:W-:-:S08]  /*4650*/  IMAD.WIDE.U32.X R6, R11, R9, R6, P0 ;  /* 0x000000090b067225 */ /* 0x000fd000000e0406 */
.L_x_97:
[----:B------:R-:W3:Y:S01]  /*4660*/  LDC.64 R26, c[0x0][0x640] ;  /* 0x00019000ff1a7b82 */ /* 0x000ee20000000a00 */
[-C--:B------:R-:W-:Y:S01]  /*4670*/  SHF.R.U64 R11, R6, R0.reuse, R7 ;  /* 0x00000000060b7219 */ /* 0x080fe20000001207 */
[----:B------:R-:W-:Y:S01]  /*4680*/  IMAD.MOV.U32 R19, RZ, RZ, R17 ;  /* 0x000000ffff137224 */ /* 0x000fe200078e0011 */
[----:B------:R-:W-:Y:S01]  /*4690*/  SHF.R.U32.HI R0, RZ, R0, R7 ;  /* 0x00000000ff007219 */ /* 0x000fe20000011607 */
[----:B-1----:R-:W-:Y:S01]  /*46a0*/  IMAD.MOV R14, RZ, RZ, -R14 ;  /* 0x000000ffff0e7224 */ /* 0x002fe200078e0a0e */
[----:B------:R-:W-:Y:S01]  /*46b0*/  IADD3 R5, P0, RZ, -R11, RZ ;  /* 0x8000000bff057210 */ /* 0x000fe20007f1e0ff */
[----:B------:R-:W-:Y:S01]  /*46c0*/  ULDC UR4, c[0x0][0x154] ;  /* 0x0000550000047ab9 */ /* 0x000fe20000000800 */
[----:B------:R-:W-:Y:S01]  /*46d0*/  IMAD.MOV.U32 R7, RZ, RZ, 0x1 ;  /* 0x00000001ff077424 */ /* 0x000fe200078e00ff */
[----:B------:R-:W1:Y:S01]  /*46e0*/  LDC R4, c[0x0][0x618] ;  /* 0x00018600ff047b82 */ /* 0x000e620000000800 */
[----:B------:R-:W-:Y:S02]  /*46f0*/  IMAD R22, R15, R14, R10 ;  /* 0x0000000e0f167224 */ /* 0x000fe400078e020a */
[----:B------:R-:W-:-:S04]  /*4700*/  IMAD.X R3, RZ, RZ, ~R0, P0 ;  /* 0x000000ffff037224 */ /* 0x000fc800000e0e00 */
[-C--:B--2---:R-:W-:Y:S01]  /*4710*/  IMAD R0, R3, R12.reuse, RZ ;  /* 0x0000000c03007224 */ /* 0x084fe200078e02ff */
[----:B------:R-:W2:Y:S01]  /*4720*/  LDC R6, c[0x0][0x608] ;  /* 0x00018200ff067b82 */ /* 0x000ea20000000800 */
[----:B0-----:R-:W-:-:S04]  /*4730*/  IMAD.WIDE.U32 R2, R5, R12, R18 ;  /* 0x0000000c05027225 */ /* 0x001fc800078e0012 */
[----:B------:R-:W-:Y:S01]  /*4740*/  IMAD R5, R5, R13, R0 ;  /* 0x0000000d05057224 */ /* 0x000fe200078e0200 */
[----:B------:R-:W-:Y:S02]  /*4750*/  I2FP.F32.U32 R0, R20 ;  /* 0x0000001400007245 */ /* 0x000fe40000201000 */
[----:B------:R-:W0:Y:S01]  /*4760*/  LDC R24, c[0x0][0x658] ;  /* 0x00019600ff187b82 */ /* 0x000e220000000800 */
[----:B------:R-:W-:Y:S01]  /*4770*/  IMAD.IADD R3, R3, 0x1, R5 ;  /* 0x0000000103037824 */ /* 0x000fe200078e0205 */
[----:B---3--:R-:W-:Y:S01]  /*4780*/  ISETP.NE.U32.AND P0, PT, R26, RZ, PT ;  /* 0x000000ff1a00720c */ /* 0x008fe20003f05070 */
[----:B------:R-:W-:Y:S01]  /*4790*/  FMUL R0, R0, UR4 ;  /* 0x0000000400007c20 */ /* 0x000fe20008400000 */
[----:B------:R-:W-:Y:S02]  /*47a0*/  IMAD.MOV.U32 R5, RZ, RZ, -0x1 ;  /* 0xffffffffff057424 */ /* 0x000fe400078e00ff */
[----:B------:R-:W-:Y:S01]  /*47b0*/  ISETP.NE.AND.EX P0, PT, R27, RZ, PT, P0 ;  /* 0x000000ff1b00720c */ /* 0x000fe20003f05300 */
[----:B------:R3:W4:Y:S01]  /*47c0*/  F2I.U32.TRUNC.NTZ R12, R0 ;  /* 0x00000000000c7305 */ /* 0x000722000020f000 */
[----:B------:R-:W3:Y:S01]  /*47d0*/  LDC R15, c[0x0][0x148] ;  /* 0x00005200ff0f7b82 */ /* 0x000ee20000000800 */
[----:B-1----:R-:W-:-:S02]  /*47e0*/  SHF.R.U64 R10, R2, R4, R3 ;  /* 0x00000004020a7219 */ /* 0x002fc40000001203 */
[----:B------:R-:W-:-:S05]  /*47f0*/  SHF.R.U32.HI R3, RZ, R4, R3 ;  /* 0x00000004ff037219 */ /* 0x000fca0000011603 */
[----:B------:R-:W1:Y:S01]  /*4800*/  LDC R14, c[0x0][0x600] ;  /* 0x00018000ff0e7b82 */ /* 0x000e620000000800 */
[-CC-:B--2---:R-:W-:Y:S02]  /*4810*/  SHF.R.U64 R8, R10, R6.reuse, R3.reuse ;  /* 0x000000060a087219 */ /* 0x184fe40000001203 */
[----:B------:R-:W-:-:S05]  /*4820*/  SHF.R.U32.HI R3, RZ, R6, R3 ;  /* 0x00000006ff037219 */ /* 0x000fca0000011603 */
[----:B------:R-:W2:Y:S01]  /*4830*/  LDC R21, c[0x0][0x648] ;  /* 0x00019200ff157b82 */ /* 0x000ea20000000800 */
[-CC-:B0-----:R-:W-:Y:S02]  /*4840*/  SHF.R.U64 R13, R8, R24.reuse, R3.reuse ;  /* 0x00000018080d7219 */ /* 0x181fe40000001203 */
[-C--:B------:R-:W-:Y:S02]  /*4850*/  SHF.L.U32 R5, R5, R24.reuse, RZ ;  /* 0x0000001805057219 */ /* 0x080fe400000006ff */
[-C--:B------:R-:W-:Y:S01]  /*4860*/  SHF.R.U32.HI R3, RZ, R24.reuse, R3 ;  /* 0x00000018ff037219 */ /* 0x080fe20000011603 */
[----:B------:R-:W-:Y:S01]  /*4870*/  IMAD.MOV.U32 R2, RZ, RZ, R13 ;  /* 0x000000ffff027224 */ /* 0x000fe200078e000d */
[----:B------:R-:W-:Y:S01]  /*4880*/  SHF.L.U32 R24, R7, R24, RZ ;  /* 0x0000001807187219 */ /* 0x000fe200000006ff */
[----:B------:R-:W0:Y:S01]  /*4890*/  LDC R25, c[0x0][0x638] ;  /* 0x00018e00ff197b82 */ /* 0x000e220000000800 */
[----:B------:R-:W-:-:S07]  /*48a0*/  LOP3.LUT R19, RZ, R5, RZ, 0x33, !PT ;  /* 0x00000005ff137212 */ /* 0x000fce00078e33ff */
[----:B------:R-:W0:Y:S01]  /*48b0*/  LDC R28, c[0x0][0x610] ;  /* 0x00018400ff1c7b82 */ /* 0x000e220000000800 */
[----:B----4-:R-:W-:Y:S05]  /*48c0*/  @!P0 BRA `(.L_x_98) ;  /* 0x0000000000288947 */ /* 0x010fea0003800000 */
[----:B---3--:R-:W3:Y:S02]  /*48d0*/  LDC R0, c[0x0][0x64c] ;  /* 0x00019300ff007b82 */ /* 0x008ee40000000800 */
[----:B---3--:R-:W-:-:S05]  /*48e0*/  IADD3 R7, P0, R13, R0, RZ ;  /* 0x000000000d077210 */ /* 0x008fca0007f1e0ff */
        /* <DEDUP_REMOVED lines=8> */
.L_x_98:
[----:B------:R-:W4:Y:S01]  /*4970*/  LDC R4, c[0x0][0x65c] ;  /* 0x00019700ff047b82 */ /* 0x000f220000000800 */
[----:B--23--:R-:W-:Y:S01]  /*4980*/  SHF.R.U64 R0, R2, R21, R3 ;  /* 0x0000001502007219 */ /* 0x00cfe20000001203 */
[----:B-1----:R-:W-:Y:S01]  /*4990*/  VIADD R3, R14, 0xffffffff ;  /* 0xffffffff0e037836 */ /* 0x002fe20000000000 */
[----:B------:R-:W-:Y:S01]  /*49a0*/  LOP3.LUT R19, R8, R19, RZ, 0xc0, !PT ;  /* 0x0000001308137212 */ /* 0x000fe200078ec0ff */
[----:B------:R-:W-:Y:S02]  /*49b0*/  IMAD.MOV R12, RZ, RZ, -R12 ;  /* 0x000000ffff0c7224 */ /* 0x000fe400078e0a0c */
[----:B------:R-:W-:Y:S01]  /*49c0*/  IMAD.MOV R2, RZ, RZ, -R0 ;  /* 0x000000ffff027224 */ /* 0x000fe200078e0a00 */
[----:B------:R-:W-:Y:S01]  /*49d0*/  LOP3.LUT R3, R10, R3, RZ, 0xc0, !PT ;  /* 0x000000030a037212 */ /* 0x000fe200078ec0ff */
[----:B------:R-:W-:Y:S02]  /*49e0*/  IMAD R19, R24, R0, R19 ;  /* 0x0000000018137224 */ /* 0x000fe400078e0213 */
[----:B0-----:R-:W-:-:S04]  /*49f0*/  IMAD R0, R2, R25, R13 ;  /* 0x0000001902007224 */ /* 0x001fc800078e020d */
[----:B------:R-:W-:Y:S01]  /*4a00*/  IMAD R2, R0, R14, R3 ;  /* 0x0000000e00027224 */ /* 0x000fe200078e0203 */
[----:B----4-:R-:W-:Y:S01]  /*4a10*/  ISETP.NE.AND P0, PT, R4, 0x1, PT ;  /* 0x000000010400780c */ /* 0x010fe20003f05270 */
[----:B------:R-:W-:-:S05]  /*4a20*/  IMAD.MOV.U32 R4, RZ, RZ, 0x1 ;  /* 0x00000001ff047424 */ /* 0x000fca00078e00ff */
[----:B------:R-:W-:-:S07]  /*4a30*/  PRMT R0, R4, 0x7610, R0 ;  /* 0x0000761004007816 */ /* 0x000fce0000000000 */
[----:B------:R-:W-:-:S04]  /*4a40*/  @P0 IMAD R22, R15, R12, R20 ;  /* 0x0000000c0f160224 */ /* 0x000fc800078e0214 */
[----:B------:R-:W-:-:S05]  /*4a50*/  IMAD R19, R19, R28, R22 ;  /* 0x0000001c13137224 */ /* 0x000fca00078e0216 */
[----:B------:R-:W-:Y:S02]  /*4a60*/  SEL R22, R2, R19, !P0 ;  /* 0x0000001302167207 */ /* 0x000fe40004000000 */
[----:B------:R-:W-:Y:S01]  /*4a70*/  SEL R19, R19, R2, !P0 ;  /* 0x0000000213137207 */ /* 0x000fe20004000000 */
[----:B------:R-:W-:-:S07]  /*4a80*/  IMAD.MOV.U32 R2, RZ, RZ, R11 ;  /* 0x000000ffff027224 */ /* 0x000fce00078e000b */
.L_x_96:
[----:B------:R-:W-:Y:S02]  /*4a90*/  LOP3.LUT P0, RZ, R0, 0xff, RZ, 0xc0, !PT ;  /* 0x000000ff00ff7812 */ /* 0x000fe4000780c0ff */
[----:B------:R-:W-:-:S11]  /*4aa0*/  LOP3.LUT R71, R71, 0x1, RZ, 0x3c, !PT ;  /* 0x0000000147477812 */ /* 0x000fd600078e3cff */
[----:B------:R-:W-:Y:S05]  /*4ab0*/  @P0 BRA `(.L_x_99) ;  /* 0xffffffcc00440947 */ /* 0x000fea000383ffff */
[----:B------:R-:W-:Y:S05]  /*4ac0*/  EXIT ;  /* 0x000000000000794d */ /* 0x000fea0003800000 */
.L_x_14:
[----:B------:R-:W-:-:S08]  /*4ad0*/  ISETP.NE.AND P0, PT, R0, RZ, PT ;  /* 0x000000ff0000720c */ /* 0x000fd00003f05270 */
[----:B0-----:R-:W0:-:S00]  /*4ae0*/  USETMAXREG.DEALLOC.CTAPOOL 0x28 ;  /* 0x00000028000079c8 */ /* 0x001e0000080e0500 */
[----:B------:R-:W-:Y:S05]  /*4af0*/  @P0 EXIT ;  /* 0x000000000000094d */ /* 0x000fea0003800000 */
[----:B0-----:R-:W-:Y:S01]  /*4b00*/  LOP3.LUT P0, RZ, R8, 0xff, RZ, 0xc0, !PT ;  /* 0x000000ff08ff7812 */ /* 0x001fe2000780c0ff */
[----:B------:R-:W-:Y:S02]  /*4b10*/  IMAD.MOV.U32 R0, RZ, RZ, 0x1 ;  /* 0x00000001ff007424 */ /* 0x000fe400078e00ff */
[----:B------:R-:W-:-:S10]  /*4b20*/  IMAD.MOV.U32 R6, RZ, RZ, RZ ;  /* 0x000000ffff067224 */ /* 0x000fd400078e00ff */
[----:B------:R-:W-:Y:S05]  /*4b30*/  @!P0 BRA `(.L_x_100) ;  /* 0x0000000c00148947 */ /* 0x000fea0003800000 */
[----:B------:R-:W-:Y:S01]  /*4b40*/  LOP3.LUT P0, RZ, R4, 0x1f, RZ, 0xc0, !PT ;  /* 0x0000001f04ff7812 */ /* 0x000fe2000780c0ff */
[----:B------:R-:W-:Y:S01]  /*4b50*/  ULDC UR5, c[0x0][0x658] ;  /* 0x0001960000057ab9 */ /* 0x000fe20000000800 */
[----:B------:R-:W-:Y:S01]  /*4b60*/  UMOV UR6, 0xffffffff ;  /* 0xffffffff00067882 */ /* 0x000fe20000000000 */
[----:B------:R-:W-:Y:S01]  /*4b70*/  BSSY B0, `(.L_x_100) ;  /* 0x00000c1000007945 */ /* 0x000fe20003800000 */
[----:B------:R-:W-:Y:S01]  /*4b80*/  USHF.L.U32 UR6, UR6, UR5, URZ ;  /* 0x0000000506067299 */ /* 0x000fe2000800063f */
[C---:B------:R-:W-:Y:S01]  /*4b90*/  ISETP.NE.AND P2, PT, R3.reuse, RZ, PT ;  /* 0x000000ff0300720c */ /* 0x040fe20003f45270 */
[----:B------:R-:W-:Y:S01]  /*4ba0*/  IMAD.MOV.U32 R8, RZ, RZ, 0x1 ;  /* 0x00000001ff087424 */ /* 0x000fe200078e00ff */
[----:B------:R-:W-:Y:S01]  /*4bb0*/  ISETP.NE.OR P0, PT, R3, RZ, !P0 ;  /* 0x000000ff0300720c */ /* 0x000fe20004705670 */
[----:B------:R-:W-:Y:S01]  /*4bc0*/  IMAD.MOV.U32 R0, RZ, RZ, 0x1 ;  /* 0x00000001ff007424 */ /* 0x000fe200078e00ff */
[----:B------:R-:W-:Y:S01]  /*4bd0*/  LOP3.LUT R7, R16, 0x2, RZ, 0xfc, !PT ;  /* 0x0000000210077812 */ /* 0x000fe200078efcff */
[----:B------:R-:W-:Y:S01]  /*4be0*/  IMAD.MOV.U32 R6, RZ, RZ, RZ ;  /* 0x000000ffff067224 */ /* 0x000fe200078e00ff */
[----:B------:R-:W-:Y:S01]  /*4bf0*/  ULDC UR4, c[0x0][0x600] ;  /* 0x0001800000047ab9 */ /* 0x000fe20000000800 */
[----:B------:R-:W-:Y:S01]  /*4c00*/  UMOV UR7, 0x1 ;  /* 0x0000000100077882 */ /* 0x000fe20000000000 */
[----:B------:R-:W-:-:S02]  /*4c10*/  UIADD3 UR21, UR40, 0x1, URZ ;  /* 0x0000000128157890 */ /* 0x000fc4000fffe03f */
[----:B------:R-:W-:Y:S02]  /*4c20*/  UIADD3 UR13, UR4, -0x1, URZ ;  /* 0xffffffff040d7890 */ /* 0x000fe4000fffe03f */
[----:B------:R-:W-:Y:S02]  /*4c30*/  USHF.L.U32 UR15, UR7, UR5, URZ ;  /* 0x00000005070f7299 */ /* 0x000fe4000800063f */
[----:B------:R-:W-:Y:S01]  /*4c40*/  ULOP3.LUT UR14, URZ, UR6, URZ, 0x33, !UPT ;  /* 0x000000063f0e7292 */ /* 0x000fe2000f8e333f */
[----:B------:R-:W-:-:S11]  /*4c50*/  ULDC.64 UR22, c[0x0][0x198] ;  /* 0x0000660000167ab9 */ /* 0x000fd60000000a00 */
.L_x_112:
[----:B------:R-:W-:-:S03]  /*4c60*/  UMOV UR4, 0xffffffff ;  /* 0xffffffff00047882 */ /* 0x000fc60000000000 */
[----:B------:R-:W-:Y:S05]  /*4c70*/  BRA.DIV UR4, `(.L_x_101) ;  /* 0x0000001e04387947 */ /* 0x000fea000b800000 */
[----:B------:R-:W-:-:S13]  /*4c80*/  ELECT P6, URZ, PT ;  /* 0x00000000003f782f */ /* 0x000fda00038c0000 */
.L_x_149:
[----:B------:R-:W0:Y:S01]  /*4c90*/  LDC R3, c[0x0][0x28c] ;  /* 0x0000a300ff037b82 */ /* 0x000e220000000800 */
[----:B------:R-:W-:Y:S01]  /*4ca0*/  BSSY B1, `(.L_x_102) ;  /* 0x0000035000017945 */ /* 0x000fe20003800000 */
[----:B0-----:R-:W-:-:S13]  /*4cb0*/  ISETP.LT.OR P6, PT, R3, 0x1, !P6 ;  /* 0x000000010300780c */ /* 0x001fda00077c1670 */
[----:B------:R-:W-:Y:S05]  /*4cc0*/  @P6 BRA `(.L_x_103) ;  /* 0x0000000000c86947 */ /* 0x000fea0003800000 */
[----:B------:R-:W-:Y:S02]  /*4cd0*/  IMAD.SHL.U32 R22, R22, 0x40, RZ ;  /* 0x0000004016167824 */ /* 0x000fe400078e00ff */
[----:B------:R-:W-:Y:S02]  /*4ce0*/  IMAD.SHL.U32 R19, R19, 0x40, RZ ;  /* 0x0000004013137824 */ /* 0x000fe400078e00ff */
[----:B------:R-:W-:Y:S02]  /*4cf0*/  IMAD.MOV.U32 R12, RZ, RZ, RZ ;  /* 0x000000ffff0c7224 */ /* 0x000fe400078e00ff */
[----:B------:R-:W-:Y:S02]  /*4d00*/  IMAD.U32 R13, RZ, RZ, UR21 ;  /* 0x00000015ff0d7e24 */ /* 0x000fe4000f8e00ff */
[----:B------:R-:W-:Y:S02]  /*4d10*/  IMAD.MOV.U32 R3, RZ, RZ, R0 ;  /* 0x000000ffff037224 */ /* 0x000fe400078e0000 */
[----:B------:R-:W-:-:S07]  /*4d20*/  IMAD.MOV.U32 R4, RZ, RZ, R6 ;  /* 0x000000ffff047224 */ /* 0x000fce00078e0006 */
.L_x_107:
[----:B------:R-:W0:Y:S01]  /*4d30*/  S2R R10, SR_CgaCtaId ;  /* 0x00000000000a7919 */ /* 0x000e220000008800 */
[----:B------:R-:W-:Y:S01]  /*4d40*/  MOV R5, 0x400 ;  /* 0x0000040000057802 */ /* 0x000fe20000000f00 */
[----:B------:R-:W1:Y:S03]  /*4d50*/  @!P2 LDC R9, c[0x0][0x500] ;  /* 0x00014000ff09ab82 */ /* 0x000e660000000800 */
[----:B0-----:R-:W-:Y:S02]  /*4d60*/  LEA R11, R10, R5, 0x18 ;  /* 0x000000050a0b7211 */ /* 0x001fe400078ec0ff */
[----:B------:R-:W-:-:S03]  /*4d70*/  SHF.L.U32 R5, R3, 0x1f, RZ ;  /* 0x0000001f03057819 */ /* 0x000fc600000006ff */
[----:B------:R-:W-:-:S04]  /*4d80*/  IMAD R10, R4, 0x8, R11 ;  /* 0x00000008040a7824 */ /* 0x000fc800078e020b */
[----:B------:R-:W0:Y:S02]  /*4d90*/  SYNCS.PHASECHK.TRANS64.TRYWAIT P1, [R10+URZ+0xe0], R5 ;  /* 0x0000e0050a0075a7 */ /* 0x000e24000802017f */
[----:B01----:R-:W-:Y:S05]  /*4da0*/  @!P1 BRA `(.L_x_104) ;  /* 0x0000001c000c9947 */ /* 0x003fea0003800000 */
.L_x_150:
[----:B0-----:R-:W-:Y:S01]  /*4db0*/  PRMT R5, R7, 0x9910, RZ ;  /* 0x0000991007057816 */ /* 0x001fe200000000ff */
[----:B------:R0:W-:Y:S03]  /*4dc0*/  @!P2 SYNCS.ARRIVE.TRANS64 RZ, [R10+URZ], R9 ;  /* 0x000000090affa9a7 */ /* 0x0001e6000800003f */
[----:B------:R-:W-:-:S13]  /*4dd0*/  ISETP.NE.AND P1, PT, R5, 0x2, PT ;  /* 0x000000020500780c */ /* 0x000fda0003f25270 */
[----:B0-----:R-:W-:Y:S05]  /*4de0*/  @P1 BRA `(.L_x_105) ;  /* 0x0000000000041947 */ /* 0x001fea0003800000 */
[----:B------:R-:W-:Y:S01]  /*4df0*/  BPT.TRAP 0x1 ;  /* 0x000000040000795c */ /* 0x000fe20000300000 */
.L_x_105:
[----:B------:R-:W-:Y:S05]  /*4e00*/  @P0 BRA `(.L_x_106) ;  /* 0x0000000000040947 */ /* 0x000fea0003800000 */
[----:B------:R-:W-:Y:S01]  /*4e10*/  BPT.TRAP 0x1 ;  /* 0x000000040000795c */ /* 0x000fe20000300000 */
.L_x_106:
[----:B------:R-:W-:Y:S01]  /*4e20*/  IMAD R11, R4, 0x1000, R11 ;  /* 0x00001000040b7824 */ /* 0x000fe200078e020b */
[----:B------:R-:W-:Y:S01]  /*4e30*/  R2UR UR19, R12 ;  /* 0x000000000c1372ca */ /* 0x000fe200000e0000 */
[----:B------:R-:W-:Y:S01]  /*4e40*/  VIADD R13, R13, 0xffffffff ;  /* 0xffffffff0d0d7836 */ /* 0x000fe20000000000 */
[----:B------:R-:W-:Y:S01]  /*4e50*/  R2UR UR9, R10 ;  /* 0x000000000a0972ca */ /* 0x000fe200000e0000 */
[----:B------:R-:W-:Y:S01]  /*4e60*/  UIADD3 UR4, UP0, UR22, 0xf0, URZ ;  /* 0x000000f016047890 */ /* 0x000fe2000ff1e03f */
[----:B------:R-:W-:Y:S01]  /*4e70*/  R2UR UR16, R11 ;  /* 0x000000000b1072ca */ /* 0x000fe200000e0000 */
[----:B------:R-:W-:Y:S01]  /*4e80*/  UIADD3 UR24, UP1, UR22, 0x1f0, URZ ;  /* 0x000001f016187890 */ /* 0x000fe2000ff3e03f */
[----:B------:R-:W-:Y:S01]  /*4e90*/  R2UR UR12, R2 ;  /* 0x00000000020c72ca */ /* 0x000fe200000e0000 */
[----:B------:R-:W-:Y:S01]  /*4ea0*/  UIADD3.X UR5, URZ, UR23, URZ, UP0, !UPT ;  /* 0x000000173f057290 */ /* 0x000fe200087fe43f */
[----:B------:R-:W-:Y:S01]  /*4eb0*/  R2UR UR11, R19 ;  /* 0x00000000130b72ca */ /* 0x000fe200000e0000 */
[----:B------:R-:W-:Y:S01]  /*4ec0*/  VIADD R4, R4, 0x1 ;  /* 0x0000000104047836 */ /* 0x000fe20000000000 */
[----:B------:R-:W-:Y:S01]  /*4ed0*/  R2UR UR18, R22 ;  /* 0x00000000161272ca */ /* 0x000fe200000e0000 */
[----:B------:R-:W-:Y:S01]  /*4ee0*/  UIADD3.X UR25, URZ, UR23, URZ, UP1, !UPT ;  /* 0x000000173f197290 */ /* 0x000fe20008ffe43f */
[----:B------:R-:W-:Y:S01]  /*4ef0*/  ISETP.GT.AND P3, PT, R13, 0x1, PT ;  /* 0x000000010d00780c */ /* 0x000fe20003f64270 */
[----:B------:R-:W-:Y:S01]  /*4f00*/  UMOV UR6, 0x0 ;  /* 0x0000000000067882 */ /* 0x000fe20000000000 */
[----:B------:R-:W-:Y:S01]  /*4f10*/  ISETP.NE.AND P1, PT, R4, 0x1c, PT ;  /* 0x0000001c0400780c */ /* 0x000fe20003f25270 */
[----:B------:R-:W-:Y:S01]  /*4f20*/  UMOV UR7, 0x10000000 ;  /* 0x1000000000077882 */ /* 0x000fe20000000000 */
[----:B------:R-:W-:Y:S01]  /*4f30*/  UMOV UR10, UR19 ;  /* 0x00000013000a7c82 */ /* 0x000fe20008000000 */
[----:B------:R-:W-:Y:S01]  /*4f40*/  UIADD3 UR8, UR16, 0x300, URZ ;  /* 0x0000030010087890 */ /* 0x000fe2000fffe03f */
[----:B------:R-:W-:Y:S01]  /*4f50*/  SEL R10, RZ, 0x1, P1 ;  /* 0x00000001ff0a7807 */ /* 0x000fe20000800000 */
[----:B------:R-:W-:Y:S01]  /*4f60*/  UIADD3 UR16, UR16, 0x1c300, URZ ;  /* 0x0001c30010107890 */ /* 0x000fe2000fffe03f */
[----:B------:R-:W-:Y:S01]  /*4f70*/  VIADD R12, R12, 0x20 ;  /* 0x000000200c0c7836 */ /* 0x000fe20000000000 */
[----:B------:R-:W-:Y:S01]  /*4f80*/  UMOV UR17, UR9 ;  /* 0x0000000900117c82 */ /* 0x000fe20008000000 */
[----:B------:R-:W-:Y:S01]  /*4f90*/  UMOV UR20, UR12 ;  /* 0x0000000c00147c82 */ /* 0x000fe20008000000 */
[----:B------:R-:W-:-:S02]  /*4fa0*/  LOP3.LUT R3, R3, R10, RZ, 0x3c, !PT ;  /* 0x0000000a03037212 */ /* 0x000fc400078e3cff */
[----:B------:R-:W-:Y:S01]  /*4fb0*/  SEL R4, R4, RZ, P1 ;  /* 0x000000ff04047207 */ /* 0x000fe20000800000 */
[----:B------:R0:W-:Y:S02]  /*4fc0*/  UTMALDG.3D [UR8], [UR4], desc[UR6] ;  /* 0x00000608040075b4 */ /* 0x0001e40008011000 */
[----:B------:R0:W-:Y:S02]  /*4fd0*/  UTMALDG.3D [UR16], [UR24], desc[UR6] ;  /* 0x00000610180075b4 */ /* 0x0001e40008011000 */
[----:B0-----:R-:W-:Y:S05]  /*4fe0*/  @P3 BRA `(.L_x_107) ;  /* 0xfffffffc00503947 */ /* 0x001fea000383ffff */
.L_x_103:
[----:B------:R-:W-:Y:S05]  /*4ff0*/  BSYNC B1 ;  /* 0x0000000000017941 */ /* 0x000fea0003800000 */
.L_x_102:
[----:B------:R-:W2:Y:S01]  /*5000*/  LDL.64 R10, [R1] ;  /* 0x00000000010a7983 */ /* 0x000ea20000100a00 */
[----:B------:R-:W-:Y:S01]  /*5010*/  LOP3.LUT P4, RZ, R8, 0xff, RZ, 0xc0, !PT ;  /* 0x000000ff08ff7812 */ /* 0x000fe2000788c0ff */
[----:B------:R-:W-:Y:S01]  /*5020*/  VIADD R9, R6, UR40 ;  /* 0x0000002806097c36 */ /* 0x000fe20008000000 */
[----:B------:R-:W-:Y:S01]  /*5030*/  ULDC.64 UR4, c[0x0][0x650] ;  /* 0x0001940000047ab9 */ /* 0x000fe20000000a00 */
[----:B------:R-:W-:Y:S01]  /*5040*/  IMAD.U32 R4, RZ, RZ, UR40 ;  /* 0x00000028ff047e24 */ /* 0x000fe2000f8e00ff */
[----:B------:R-:W-:Y:S01]  /*5050*/  UISETP.GE.U32.AND UP0, UPT, UR40, 0x1c, UPT ;  /* 0x0000001c2800788c */ /* 0x000fe2000bf06070 */
[----:B------:R-:W-:Y:S01]  /*5060*/  BSSY B1, `(.L_x_108) ;  /* 0x000006f000017945 */ /* 0x000fe20003800000 */
[----:B------:R-:W-:Y:S01]  /*5070*/  ISETP.GT.U32.AND P1, PT, R9, 0x1b, PT ;  /* 0x0000001b0900780c */ /* 0x000fe20003f24070 */
[----:B------:R-:W-:Y:S01]  /*5080*/  IMAD.MOV.U32 R19, RZ, RZ, -0x1 ;  /* 0xffffffffff137424 */ /* 0x000fe200078e00ff */
[----:B------:R-:W-:Y:S01]  /*5090*/  PRMT R8, RZ, 0x7610, R8 ;  /* 0x00007610ff087816 */ /* 0x000fe20000000008 */
[----:B------:R-:W-:Y:S01]  /*50a0*/  IMAD.MOV.U32 R22, RZ, RZ, -0x1 ;  /* 0xffffffffff167424 */ /* 0x000fe200078e00ff */
[----:B------:R-:W-:-:S02]  /*50b0*/  ISETP.LT.U32.AND P1, PT, R4, 0x1c, P1 ;  /* 0x0000001c0400780c */ /* 0x000fc40000f21070 */
[----:B------:R-:W-:Y:S01]  /*50c0*/  PLOP3.LUT P3, PT, PT, PT, UP0, 0x80, 0x0 ;  /* 0x000000000000781c */ /* 0x000fe20003f6f008 */
[----:B------:R-:W0:Y:S01]  /*50d0*/  @P4 S2R R3, SR_CgaCtaId ;  /* 0x0000000000034919 */ /* 0x000e220000008800 */
[----:B------:R-:W-:Y:S02]  /*50e0*/  @P4 MOV R2, 0x400 ;  /* 0x0000040000024802 */ /* 0x000fe40000000f00 */
[----:B------:R-:W-:-:S04]  /*50f0*/  SEL R5, RZ, 0x1, !P1 ;  /* 0x00000001ff057807 */ /* 0x000fc80004800000 */
[----:B------:R-:W-:Y:S02]  /*5100*/  LOP3.LUT R0, R0, R5, RZ, 0x3c, !PT ;  /* 0x0000000500007212 */ /* 0x000fe400078e3cff */
[----:B0-----:R-:W-:-:S04]  /*5110*/  @P4 LEA R2, R3, R2, 0x18 ;  /* 0x0000000203024211 */ /* 0x001fc800078ec0ff */
[----:B------:R0:W-:Y:S02]  /*5120*/  @P4 SYNCS.ARRIVE.TRANS64.A1T0 RZ, [R2+URZ+0x1f8], RZ ;  /* 0x0001f8ff02ff49a7 */ /* 0x0001e4000810003f */
[----:B0-----:R-:W-:-:S05]  /*5130*/  SHF.R.U32.HI R2, RZ, 0x2, R9 ;  /* 0x00000002ff027819 */ /* 0x001fca0000011609 */
[----:B------:R-:W-:-:S04]  /*5140*/  IMAD.WIDE.U32 R2, R2, 0x24924925, RZ ;  /* 0x2492492502027825 */ /* 0x000fc800078e00ff */
[----:B------:R-:W-:Y:S01]  /*5150*/  IMAD R6, R3, -0x1c, R9 ;  /* 0xffffffe403067824 */ /* 0x000fe200078e0209 */
[--C-:B------:R-:W-:Y:S01]  /*5160*/  @P3 LOP3.LUT R0, R0, 0x1, R3.reuse, 0x78, !PT ;  /* 0x0000000100003812 */ /* 0x100fe200078e7803 */
[----:B------:R-:W-:Y:S01]  /*5170*/  IMAD.MOV.U32 R2, RZ, RZ, -0x1 ;  /* 0xffffffffff027424 */ /* 0x000fe200078e00ff */
[----:B------:R-:W-:Y:S02]  /*5180*/  PRMT R3, RZ, 0x7610, R3 ;  /* 0x00007610ff037816 */ /* 0x000fe40000000003 */
[----:B--2---:R-:W-:-:S04]  /*5190*/  IADD3 R18, P4, R18, R10, RZ ;  /* 0x0000000a12127210 */ /* 0x004fc80007f9e0ff */
[----:B------:R-:W-:Y:S01]  /*51a0*/  ISETP.GE.U32.AND P1, PT, R18, UR4, PT ;  /* 0x0000000412007c0c */ /* 0x000fe2000bf26070 */
[----:B------:R-:W-:-:S05]  /*51b0*/  IMAD.X R17, R17, 0x1, R23, P4 ;  /* 0x0000000111117824 */ /* 0x000fca00020e0617 */
[----:B------:R-:W-:-:S13]  /*51c0*/  ISETP.GE.U32.AND.EX P1, PT, R17, UR5, PT, P1 ;  /* 0x0000000511007c0c */ /* 0x000fda000bf26110 */
[----:B------:R-:W-:Y:S05]  /*51d0*/  @P1 BRA `(.L_x_109) ;  /* 0x00000004005c1947 */ /* 0x000fea0003800000 */
[----:B------:R-:W0:Y:S01]  /*51e0*/  S2R R11, SR_CTAID.X ;  /* 0x00000000000b7919 */ /* 0x000e220000002500 */
[----:B------:R-:W-:Y:S01]  /*51f0*/  ULDC.64 UR4, c[0x0][0x628] ;  /* 0x00018a0000047ab9 */ /* 0x000fe20000000a00 */
[----:B------:R-:W1:Y:S01]  /*5200*/  LDC R12, c[0x0][0x144] ;  /* 0x00005100ff0c7b82 */ /* 0x000e620000000800 */
[----:B------:R-:W-:Y:S01]  /*5210*/  ISETP.NE.U32.AND P1, PT, RZ, UR4, PT ;  /* 0x00000004ff007c0c */ /* 0x000fe2000bf25070 */
[----:B------:R-:W2:Y:S01]  /*5220*/  S2R R9, SR_CTAID.Y ;  /* 0x0000000000097919 */ /* 0x000ea20000002600 */
[----:B------:R-:W-:Y:S01]  /*5230*/  ULDC UR6, c[0x0][0x150] ;  /* 0x0000540000067ab9 */ /* 0x000fe20000000800 */
[----:B------:R-:W-:Y:S01]  /*5240*/  ULDC UR7, c[0x0][0x630] ;  /* 0x00018c0000077ab9 */ /* 0x000fe20000000800 */
[----:B------:R-:W-:Y:S01]  /*5250*/  ISETP.NE.AND.EX P1, PT, RZ, UR5, PT, P1 ;  /* 0x00000005ff007c0c */ /* 0x000fe2000bf25310 */
[----:B------:R-:W-:Y:S01]  /*5260*/  IMAD.MOV.U32 R2, RZ, RZ, R18 ;  /* 0x000000ffff027224 */ /* 0x000fe200078e0012 */
[----:B0-----:R-:W-:-:S05]  /*5270*/  I2FP.F32.U32 R3, R11 ;  /* 0x0000000b00037245 */ /* 0x001fca0000201000 */
[----:B------:R-:W-:Y:S01]  /*5280*/  FMUL R14, R3, UR6 ;  /* 0x00000006030e7c20 */ /* 0x000fe20008400000 */
[----:B------:R-:W-:-:S05]  /*5290*/  IMAD.MOV.U32 R3, RZ, RZ, R17 ;  /* 0x000000ffff037224 */ /* 0x000fca00078e0011 */
[----:B--2---:R-:W-:Y:S05]  /*52a0*/  @!P1 BRA `(.L_x_110) ;  /* 0x0000000000289947 */ /* 0x004fea0003800000 */
[----:B------:R-:W-:Y:S02]  /*52b0*/  ULDC UR6, c[0x0][0x634] ;  /* 0x00018d0000067ab9 */ /* 0x000fe40000000800 */
[----:B------:R-:W-:-:S05]  /*52c0*/  IADD3 R3, P1, R18, UR6, RZ ;  /* 0x0000000612037c10 */ /* 0x000fca000ff3e0ff */
[----:B------:R-:W-:-:S04]  /*52d0*/  IMAD.X R13, RZ, RZ, R17, P1 ;  /* 0x000000ffff0d7224 */ /* 0x000fc800008e0611 */
[----:B------:R-:W-:-:S04]  /*52e0*/  IMAD.WIDE.U32 R4, R13, UR4, RZ ;  /* 0x000000040d047c25 */ /* 0x000fc8000f8e00ff */
[----:B------:R-:W-:-:S04]  /*52f0*/  IMAD.WIDE.U32 R4, P1, R3, UR5, R4 ;  /* 0x0000000503047c25 */ /* 0x000fc8000f820004 */
[----:B------:R-:W-:-:S04]  /*5300*/  IMAD.WIDE.U32 R2, R3, UR4, RZ ;  /* 0x0000000403027c25 */ /* 0x000fc8000f8e00ff */
[----:B------:R-:W-:Y:S01]  /*5310*/  IMAD.MOV.U32 R2, RZ, RZ, R5 ;  /* 0x000000ffff027224 */ /* 0x000fe200078e0005 */
[----:B------:R-:W-:Y:S01]  /*5320*/  IADD3 RZ, P3, R3, R4, RZ ;  /* 0x0000000403ff7210 */ /* 0x000fe20007f7e0ff */
[----:B------:R-:W-:-:S04]  /*5330*/  IMAD.X R3, RZ, RZ, RZ, P1 ;  /* 0x000000ffff037224 */ /* 0x000fc800008e06ff */
[----:B------:R-:W-:-:S08]  /*5340*/  IMAD.WIDE.U32.X R2, R13, UR5, R2, P3 ;  /* 0x000000050d027c25 */ /* 0x000fd000098e0402 */
.L_x_110:
[--C-:B------:R-:W-:Y:S01]  /*5350*/  SHF.R.U64 R10, R2, UR7, R3.reuse ;  /* 0x00000007020a7c19 */ /* 0x100fe20008001203 */
[----:B------:R-:W0:Y:S01]  /*5360*/  F2I.U32.TRUNC.NTZ R14, R14 ;  /* 0x0000000e000e7305 */ /* 0x000e22000020f000 */
[----:B------:R-:W-:Y:S01]  /*5370*/  SHF.R.U32.HI R2, RZ, UR7, R3 ;  /* 0x00000007ff027c19 */ /* 0x000fe20008011603 */
[----:B------:R-:W-:Y:S01]  /*5380*/  ULDC.64 UR4, c[0x0][0x620] ;  /* 0x0001880000047ab9 */ /* 0x000fe20000000a00 */
[----:B------:R-:W-:Y:S01]  /*5390*/  IADD3 R5, P1, RZ, -R10, RZ ;  /* 0x8000000aff057210 */ /* 0x000fe20007f3e0ff */
[----:B------:R-:W-:Y:S01]  /*53a0*/  IMAD.MOV.U32 R3, RZ, RZ, R17 ;  /* 0x000000ffff037224 */ /* 0x000fe200078e0011 */
[----:B------:R-:W-:-:S03]  /*53b0*/  ULDC.64 UR6, c[0x0][0x640] ;  /* 0x0001900000067ab9 */ /* 0x000fc60000000a00 */
[----:B------:R-:W-:Y:S01]  /*53c0*/  IMAD.X R2, RZ, RZ, ~R2, P1 ;  /* 0x000000ffff027224 */ /* 0x000fe200008e0e02 */
[----:B------:R-:W-:-:S03]  /*53d0*/  ISETP.NE.U32.AND P1, PT, RZ, UR6, PT ;  /* 0x00000006ff007c0c */ /* 0x000fc6000bf25070 */
[----:B------:R-:W-:Y:S01]  /*53e0*/  IMAD R4, R2, UR4, RZ ;  /* 0x0000000402047c24 */ /* 0x000fe2000f8e02ff */
[----:B------:R-:W-:Y:S01]  /*53f0*/  ISETP.NE.AND.EX P1, PT, RZ, UR7, PT, P1 ;  /* 0x00000007ff007c0c */ /* 0x000fe2000bf25310 */
[----:B------:R-:W-:-:S04]  /*5400*/  IMAD.MOV.U32 R2, RZ, RZ, R18 ;  /* 0x000000ffff027224 */ /* 0x000fc800078e0012 */
[----:B------:R-:W-:Y:S01]  /*5410*/  IMAD.WIDE.U32 R2, R5, UR4, R2 ;  /* 0x0000000405027c25 */ /* 0x000fe2000f8e0002 */
[----:B------:R-:W-:-:S03]  /*5420*/  ULDC UR4, c[0x0][0x618] ;  /* 0x0001860000047ab9 */ /* 0x000fc60000000800 */
[----:B------:R-:W-:Y:S01]  /*5430*/  IMAD R5, R5, UR5, R4 ;  /* 0x0000000505057c24 */ /* 0x000fe2000f8e0204 */
[----:B------:R-:W-:Y:S01]  /*5440*/  ULDC UR5, c[0x0][0x154] ;  /* 0x0000550000057ab9 */ /* 0x000fe20000000800 */
[----:B0-----:R-:W-:Y:S02]  /*5450*/  IMAD.MOV R4, RZ, RZ, -R14 ;  /* 0x000000ffff047224 */ /* 0x001fe400078e0a0e */
[----:B------:R-:W0:Y:S01]  /*5460*/  LDC R14, c[0x0][0x148] ;  /* 0x00005200ff0e7b82 */ /* 0x000e220000000800 */
[----:B------:R-:W-:Y:S02]  /*5470*/  IMAD.IADD R3, R3, 0x1, R5 ;  /* 0x0000000103037824 */ /* 0x000fe400078e0205 */
[----:B-1----:R-:W-:Y:S01]  /*5480*/  IMAD R11, R12, R4, R11 ;  /* 0x000000040c0b7224 */ /* 0x002fe200078e020b */
[----:B------:R-:W-:Y:S02]  /*5490*/  I2FP.F32.U32 R4, R9 ;  /* 0x0000000900047245 */ /* 0x000fe40000201000 */
[----:B------:R-:W-:-:S02]  /*54a0*/  SHF.R.U64 R12, R2, UR4, R3 ;  /* 0x00000004020c7c19 */ /* 0x000fc40008001203 */
[----:B------:R-:W-:Y:S01]  /*54b0*/  SHF.R.U32.HI R3, RZ, UR4, R3 ;  /* 0x00000004ff037c19 */ /* 0x000fe20008011603 */
[----:B------:R-:W-:Y:S01]  /*54c0*/  FMUL R4, R4, UR5 ;  /* 0x0000000504047c20 */ /* 0x000fe20008400000 */
[----:B------:R-:W-:Y:S02]  /*54d0*/  ULDC UR4, c[0x0][0x608] ;  /* 0x0001820000047ab9 */ /* 0x000fe40000000800 */
[--C-:B------:R-:W-:Y:S01]  /*54e0*/  SHF.R.U64 R15, R12, UR4, R3.reuse ;  /* 0x000000040c0f7c19 */ /* 0x100fe20008001203 */
[----:B------:R1:W2:Y:S01]  /*54f0*/  F2I.U32.TRUNC.NTZ R20, R4 ;  /* 0x0000000400147305 */ /* 0x0002a2000020f000 */
[----:B------:R-:W-:Y:S01]  /*5500*/  SHF.R.U32.HI R2, RZ, UR4, R3 ;  /* 0x00000004ff027c19 */ /* 0x000fe20008011603 */
[----:B------:R-:W-:-:S03]  /*5510*/  ULDC UR4, c[0x0][0x658] ;  /* 0x0001960000047ab9 */ /* 0x000fc60000000800 */
[--C-:B------:R-:W-:Y:S02]  /*5520*/  SHF.R.U64 R13, R15, UR4, R2.reuse ;  /* 0x000000040f0d7c19 */ /* 0x100fe40008001202 */
[----:B------:R-:W-:-:S03]  /*5530*/  SHF.R.U32.HI R19, RZ, UR4, R2 ;  /* 0x00000004ff137c19 */ /* 0x000fc60008011602 */
[----:B------:R-:W-:Y:S02]  /*5540*/  IMAD.MOV.U32 R2, RZ, RZ, R13 ;  /* 0x000000ffff027224 */ /* 0x000fe400078e000d */
[----:B------:R-:W-:Y:S01]  /*5550*/  IMAD.MOV.U32 R3, RZ, RZ, R19 ;  /* 0x000000ffff037224 */ /* 0x000fe200078e0013 */
[----:B-1----:R-:W-:Y:S06]  /*5560*/  @!P1 BRA `(.L_x_111) ;  /* 0x0000000000289947 */ /* 0x002fec0003800000 */
        /* <DEDUP_REMOVED lines=10> */
.L_x_111:
[----:B------:R-:W1:Y:S01]  /*5610*/  LDC R4, c[0x0][0x65c] ;  /* 0x00019700ff047b82 */ /* 0x000e620000000800 */
[----:B------:R-:W-:Y:S01]  /*5620*/  ULDC UR4, c[0x0][0x648] ;  /* 0x0001920000047ab9 */ /* 0x000fe20000000800 */
[----:B------:R-:W-:Y:S01]  /*5630*/  LOP3.LUT R15, R15, UR14, RZ, 0xc0, !PT ;  /* 0x0000000e0f0f7c12 */ /* 0x000fe2000f8ec0ff */
[----:B--2---:R-:W-:Y:S01]  /*5640*/  IMAD.MOV R20, RZ, RZ, -R20 ;  /* 0x000000ffff147224 */ /* 0x004fe200078e0a14 */
[----:B------:R-:W-:Y:S01]  /*5650*/  SHF.R.U64 R2, R2, UR4, R3 ;  /* 0x0000000402027c19 */ /* 0x000fe20008001203 */
[----:B------:R-:W-:Y:S01]  /*5660*/  ULDC UR4, c[0x0][0x638] ;  /* 0x00018e0000047ab9 */ /* 0x000fe20000000800 */
[----:B------:R-:W-:Y:S01]  /*5670*/  LOP3.LUT R12, R12, UR13, RZ, 0xc0, !PT ;  /* 0x0000000d0c0c7c12 */ /* 0x000fe2000f8ec0ff */
[----:B------:R-:W-:Y:S01]  /*5680*/  ULDC UR5, c[0x0][0x610] ;  /* 0x0001840000057ab9 */ /* 0x000fe20000000800 */
[----:B------:R-:W-:Y:S01]  /*5690*/  IMAD.MOV.U32 R3, RZ, RZ, 0x1 ;  /* 0x00000001ff037424 */ /* 0x000fe200078e00ff */
[----:B-1----:R-:W-:Y:S01]  /*56a0*/  ISETP.NE.AND P1, PT, R4, 0x1, PT ;  /* 0x000000010400780c */ /* 0x002fe20003f25270 */
[----:B------:R-:W-:-:S02]  /*56b0*/  IMAD.MOV R4, RZ, RZ, -R2 ;  /* 0x000000ffff047224 */ /* 0x000fc400078e0a02 */
[----:B------:R-:W-:Y:S02]  /*56c0*/  IMAD R2, R2, UR15, R15 ;  /* 0x0000000f02027c24 */ /* 0x000fe4000f8e020f */
[----:B------:R-:W-:Y:S01]  /*56d0*/  IMAD R13, R4, UR4, R13 ;  /* 0x00000004040d7c24 */ /* 0x000fe2000f8e020d */
[----:B------:R-:W-:-:S07]  /*56e0*/  ULDC UR4, c[0x0][0x600] ;  /* 0x0001800000047ab9 */ /* 0x000fce0000000800 */
[----:B0-----:R-:W-:-:S04]  /*56f0*/  @P1 IMAD R11, R14, R20, R9 ;  /* 0x000000140e0b1224 */ /* 0x001fc800078e0209 */
[----:B------:R-:W-:Y:S02]  /*5700*/  IMAD R11, R2, UR5, R11 ;  /* 0x00000005020b7c24 */ /* 0x000fe4000f8e020b */
[----:B------:R-:W-:-:S05]  /*5710*/  IMAD R2, R13, UR4, R12 ;  /* 0x000000040d027c24 */ /* 0x000fca000f8e020c */
[----:B------:R-:W-:Y:S02]  /*5720*/  SEL R22, R2, R11, !P1 ;  /* 0x0000000b02167207 */ /* 0x000fe40004800000 */
[----:B------:R-:W-:Y:S01]  /*5730*/  SEL R19, R11, R2, !P1 ;  /* 0x000000020b137207 */ /* 0x000fe20004800000 */
[----:B------:R-:W-:-:S07]  /*5740*/  IMAD.MOV.U32 R2, RZ, RZ, R10 ;  /* 0x000000ffff027224 */ /* 0x000fce00078e000a */
.L_x_109:
[----:B------:R-:W-:Y:S05]  /*5750*/  BSYNC B1 ;  /* 0x0000000000017941 */ /* 0x000fea0003800000 */
.L_x_108:
[----:B------:R-:W-:-:S13]  /*5760*/  LOP3.LUT P1, RZ, R3, 0xff, RZ, 0xc0, !PT ;  /* 0x000000ff03ff7812 */ /* 0x000fda000782c0ff */
[----:B------:R-:W-:Y:S05]  /*5770*/  @P1 BRA `(.L_x_112) ;  /* 0xfffffff400381947 */ /* 0x000fea000383ffff */
[----:B------:R-:W-:Y:S05]  /*5780*/  BSYNC B0 ;  /* 0x0000000000007941 */ /* 0x000fea0003800000 */
.L_x_100:
[----:B------:R-:W-:-:S03]  /*5790*/  UMOV UR4, 0xffffffff ;  /* 0xffffffff00047882 */ /* 0x000fc60000000000 */
[----:B------:R-:W-:Y:S05]  /*57a0*/  BRA.DIV UR4, `(.L_x_113) ;  /* 0x0000001204a07947 */ /* 0x000fea000b800000 */
[----:B------:R-:W-:-:S13]  /*57b0*/  ELECT P6, URZ, PT ;  /* 0x00000000003f782f */ /* 0x000fda00038c0000 */
.L_x_153:
[----:B------:R-:W-:Y:S04]  /*57c0*/  BSSY B0, `(.L_x_114) ;  /* 0x0000103000007945 */ /* 0x000fe80003800000 */
[----:B------:R-:W-:Y:S05]  /*57d0*/  @!P6 BRA `(.L_x_115) ;  /* 0x000000100004e947 */ /* 0x000fea0003800000 */
[----:B------:R-:W-:-:S04]  /*57e0*/  LOP3.LUT R16, R16, 0x2, RZ, 0xfc, !PT ;  /* 0x0000000210107812 */ /* 0x000fc800078efcff */
[----:B------:R-:W-:-:S13]  /*57f0*/  ISETP.NE.AND P0, PT, R16, 0x3, PT ;  /* 0x000000031000780c */ /* 0x000fda0003f05270 */
[----:B------:R-:W-:Y:S05]  /*5800*/  @!P0 BRA `(.L_x_116) ;  /* 0x0000000000048947 */ /* 0x000fea0003800000 */
[----:B------:R-:W-:Y:S01]  /*5810*/  BPT.TRAP 0x1 ;  /* 0x000000040000795c */ /* 0x000fe20000300000 */
.L_x_116:
[----:B------:R-:W0:Y:S01]  /*5820*/  S2R R3, SR_CgaCtaId ;  /* 0x0000000000037919 */ /* 0x000e220000008800 */
[----:B------:R-:W-:-:S04]  /*5830*/  MOV R2, 0x400 ;  /* 0x0000040000027802 */ /* 0x000fc80000000f00 */
[----:B0-----:R-:W-:Y:S02]  /*5840*/  LEA R3, R3, R2, 0x18 ;  /* 0x0000000203037211 */ /* 0x001fe400078ec0ff */
[----:B------:R-:W-:-:S03]  /*5850*/  SHF.L.U32 R2, R0, 0x1f, RZ ;  /* 0x0000001f00027819 */ /* 0x000fc600000006ff */
[----:B------:R-:W-:-:S04]  /*5860*/  VIADD R3, R3, 0xe0 ;  /* 0x000000e003037836 */ /* 0x000fc80000000000 */
[C---:B------:R-:W-:Y:S02]  /*5870*/  IMAD R7, R6.reuse, 0x8, R3 ;  /* 0x0000000806077824 */ /* 0x040fe400078e0203 */
[----:B------:R-:W-:Y:S02]  /*5880*/  VIADD R6, R6, 0x1 ;  /* 0x0000000106067836 */ /* 0x000fe40000000000 */
[----:B------:R-:W0:Y:S03]  /*5890*/  SYNCS.PHASECHK.TRANS64.TRYWAIT P0, [R7+URZ], R2 ;  /* 0x00000002070075a7 */ /* 0x000e26000800017f */
[----:B------:R-:W-:-:S04]  /*58a0*/  ISETP.NE.AND P1, PT, R6, 0x1c, PT ;  /* 0x0000001c0600780c */ /* 0x000fc80003f25270 */
[----:B------:R-:W-:Y:S02]  /*58b0*/  SEL R5, RZ, 0x1, P1 ;  /* 0x00000001ff057807 */ /* 0x000fe40000800000 */
[----:B------:R-:W-:Y:S02]  /*58c0*/  SEL R6, R6, RZ, P1 ;  /* 0x000000ff06067207 */ /* 0x000fe40000800000 */
[----:B------:R-:W-:-:S03]  /*58d0*/  LOP3.LUT R5, R0, R5, RZ, 0x3c, !PT ;  /* 0x0000000500057212 */ /* 0x000fc600078e3cff */
[----:B------:R-:W-:Y:S01]  /*58e0*/  IMAD R9, R6, 0x8, R3 ;  /* 0x0000000806097824 */ /* 0x000fe200078e0203 */
[----:B------:R-:W-:Y:S01]  /*58f0*/  SHF.L.U32 R4, R5, 0x1f, RZ ;  /* 0x0000001f05047819 */ /* 0x000fe200000006ff */
[----:B0-----:R-:W-:Y:S06]  /*5900*/  @!P0 BRA `(.L_x_117) ;  /* 0x0000001000688947 */ /* 0x001fec0003800000 */
.L_x_154:
[----:B------:R-:W1:Y:S01]  /*5910*/  SYNCS.PHASECHK.TRANS64.TRYWAIT P0, [R9+URZ], R4 ;  /* 0x00000004090075a7 */ /* 0x000e62000800017f */
[----:B------:R-:W-:-:S05]  /*5920*/  VIADD R0, R6, 0x1 ;  /* 0x0000000106007836 */ /* 0x000fca0000000000 */
[----:B------:R-:W-:-:S04]  /*5930*/  ISETP.NE.AND P1, PT, R0, 0x1c, PT ;  /* 0x0000001c0000780c */ /* 0x000fc80003f25270 */
[----:B0-----:R-:W-:Y:S02]  /*5940*/  SEL R2, RZ, 0x1, P1 ;  /* 0x00000001ff027807 */ /* 0x001fe40000800000 */
[----:B------:R-:W-:Y:S02]  /*5950*/  SEL R0, R0, RZ, P1 ;  /* 0x000000ff00007207 */ /* 0x000fe40000800000 */
[----:B------:R-:W-:-:S03]  /*5960*/  LOP3.LUT R7, R5, R2, RZ, 0x3c, !PT ;  /* 0x0000000205077212 */ /* 0x000fc600078e3cff */
[----:B------:R-:W-:Y:S01]  /*5970*/  IMAD R6, R0, 0x8, R3 ;  /* 0x0000000800067824 */ /* 0x000fe200078e0203 */
[----:B------:R-:W-:Y:S01]  /*5980*/  SHF.L.U32 R5, R7, 0x1f, RZ ;  /* 0x0000001f07057819 */ /* 0x000fe200000006ff */
[----:B-1----:R-:W-:Y:S06]  /*5990*/  @!P0 BRA `(.L_x_118) ;  /* 0x0000001000588947 */ /* 0x002fec0003800000 */
.L_x_155:
[----:B------:R-:W1:Y:S01]  /*59a0*/  SYNCS.PHASECHK.TRANS64.TRYWAIT P0, [R6+URZ], R5 ;  /* 0x00000005060075a7 */ /* 0x000e62000800017f */
[----:B------:R-:W-:-:S05]  /*59b0*/  VIADD R0, R0, 0x1 ;  /* 0x0000000100007836 */ /* 0x000fca0000000000 */
[----:B------:R-:W-:-:S04]  /*59c0*/  ISETP.NE.AND P1, PT, R0, 0x1c, PT ;  /* 0x0000001c0000780c */ /* 0x000fc80003f25270 */
[----:B------:R-:W-:Y:S02]  /*59d0*/  SEL R2, RZ, 0x1, P1 ;  /* 0x00000001ff027807 */ /* 0x000fe40000800000 */
[----:B------:R-:W-:Y:S02]  /*59e0*/  SEL R0, R0, RZ, P1 ;  /* 0x000000ff00007207 */ /* 0x000fe40000800000 */
[----:B------:R-:W-:-:S03]  /*59f0*/  LOP3.LUT R7, R7, R2, RZ, 0x3c, !PT ;  /* 0x0000000207077212 */ /* 0x000fc600078e3cff */
[----:B0-----:R-:W-:Y:S01]  /*5a00*/  IMAD R9, R0, 0x8, R3 ;  /* 0x0000000800097824 */ /* 0x001fe200078e0203 */
[----:B------:R-:W-:Y:S01]  /*5a10*/  SHF.L.U32 R4, R7, 0x1f, RZ ;  /* 0x0000001f07047819 */ /* 0x000fe200000006ff */
[----:B-1----:R-:W-:Y:S06]  /*5a20*/  @!P0 BRA `(.L_x_119) ;  /* 0x0000001000488947 */ /* 0x002fec0003800000 */
.L_x_156:
        /* <DEDUP_REMOVED lines=9> */
.L_x_157:
        /* <DEDUP_REMOVED lines=9> */
.L_x_158:
        /* <DEDUP_REMOVED lines=9> */
.L_x_159:
        /* <DEDUP_REMOVED lines=9> */
.L_x_160:
        /* <DEDUP_REMOVED lines=9> */
.L_x_161:
        /* <DEDUP_REMOVED lines=9> */
.L_x_162:
        /* <DEDUP_REMOVED lines=9> */
.L_x_163:
        /* <DEDUP_REMOVED lines=9> */
.L_x_164:
        /* <DEDUP_REMOVED lines=9> */
.L_x_165:
        /* <DEDUP_REMOVED lines=9> */
.L_x_166:
        /* <DEDUP_REMOVED lines=9> */
.L_x_167:
        /* <DEDUP_REMOVED lines=9> */
.L_x_168:
        /* <DEDUP_REMOVED lines=9> */
.L_x_169:
        /* <DEDUP_REMOVED lines=9> */
.L_x_170:
        /* <DEDUP_REMOVED lines=9> */
.L_x_171:
        /* <DEDUP_REMOVED lines=9> */
.L_x_172:
        /* <DEDUP_REMOVED lines=9> */
.L_x_173:
        /* <DEDUP_REMOVED lines=9> */
.L_x_174:
        /* <DEDUP_REMOVED lines=9> */
.L_x_175:
        /* <DEDUP_REMOVED lines=9> */
.L_x_176:
        /* <DEDUP_REMOVED lines=9> */
.L_x_177:
        /* <DEDUP_REMOVED lines=9> */
.L_x_178:
        /* <DEDUP_REMOVED lines=9> */
.L_x_179:
[----:B------:R-:W1:Y:S01]  /*6720*/  SYNCS.PHASECHK.TRANS64.TRYWAIT P0, [R6+URZ], R5 ;  /* 0x00000005060075a7 */ /* 0x000e62000800017f */
[----:B------:R-:W-:-:S05]  /*6730*/  VIADD R0, R0, 0x1 ;  /* 0x0000000100007836 */ /* 0x000fca0000000000 */
[----:B------:R-:W-:-:S04]  /*6740*/  ISETP.NE.AND P1, PT, R0, 0x1c, PT ;  /* 0x0000001c0000780c */ /* 0x000fc80003f25270 */
[----:B------:R-:W-:Y:S02]  /*6750*/  SEL R2, RZ, 0x1, P1 ;  /* 0x00000001ff027807 */ /* 0x000fe40000800000 */
[----:B------:R-:W-:Y:S02]  /*6760*/  SEL R0, R0, RZ, P1 ;  /* 0x000000ff00007207 */ /* 0x000fe40000800000 */
[----:B------:R-:W-:Y:S01]  /*6770*/  LOP3.LUT R2, R7, R2, RZ, 0x3c, !PT ;  /* 0x0000000207027212 */ /* 0x000fe200078e3cff */
[----:B-1----:R-:W-:Y:S06]  /*6780*/  @!P0 BRA `(.L_x_143) ;  /* 0x0000000800d08947 */ /* 0x002fec0003800000 */
.L_x_180:
[----:B------:R-:W-:Y:S01]  /*6790*/  IMAD R3, R0, 0x8, R3 ;  /* 0x0000000800037824 */ /* 0x000fe200078e0203 */
[----:B------:R-:W-:-:S07]  /*67a0*/  SHF.L.U32 R0, R2, 0x1f, RZ ;  /* 0x0000001f02007819 */ /* 0x000fce00000006ff */
.L_x_144:
[----:B--2---:R2:W3:Y:S02]  /*67b0*/  SYNCS.PHASECHK.TRANS64.TRYWAIT P0, [R3+URZ], R0 ;  /* 0x00000000030075a7 */ /* 0x0044e4000800017f */
[----:B---3--:R-:W-:Y:S05]  /*67c0*/  @!P0 NANOSLEEP.SYNCS 0x989680 ;  /* 0x009896800000895d */ /* 0x008fea0003900000 */
[----:B------:R-:W3:Y:S02]  /*67d0*/  @!P0 SYNCS.PHASECHK.TRANS64 P0, [R3+URZ], R0 ;  /* 0x00000000030085a7 */ /* 0x000ee4000800007f */
[----:B---3--:R-:W-:Y:S05]  /*67e0*/  @!P0 BRA `(.L_x_144) ;  /* 0xfffffffc00f08947 */ /* 0x008fea000383ffff */
.L_x_115:
[----:B------:R-:W-:Y:S05]  /*67f0*/  BSYNC B0 ;  /* 0x0000000000007941 */ /* 0x000fea0003800000 */
.L_x_114:
[----:B------:R-:W-:Y:S05]  /*6800*/  EXIT ;  /* 0x000000000000794d */ /* 0x000fea0003800000 */
.L_x_16:
[----:B-1----:R1:W2:Y:S02]  /*6810*/  SYNCS.PHASECHK.TRANS64.TRYWAIT P0, [R63+URZ], R0 ;  /* 0x000000003f0075a7 */ /* 0x0022a4000800017f */
[----:B--2---:R-:W-:Y:S05]  /*6820*/  @!P0 NANOSLEEP.SYNCS 0x989680 ;  /* 0x009896800000895d */ /* 0x004fea0003900000 */
[----:B------:R-:W2:Y:S02]  /*6830*/  @!P0 SYNCS.PHASECHK.TRANS64 P0, [R63+URZ], R0 ;  /* 0x000000003f0085a7 */ /* 0x000ea4000800007f */
[----:B--2---:R-:W-:Y:S05]  /*6840*/  @!P0 BRA `(.L_x_16) ;  /* 0xfffffffc00f08947 */ /* 0x004fea000383ffff */
[----:B------:R-:W-:Y:S05]  /*6850*/  BRA `(.L_x_145) ;  /* 0xffffffac00f07947 */ /* 0x000fea000383ffff */
.L_x_21:
[----:B--2---:R2:W3:Y:S02]  /*6860*/  SYNCS.PHASECHK.TRANS64.TRYWAIT P1, [R3+URZ], R0 ;  /* 0x00000000030075a7 */ /* 0x0044e4000802017f */
[----:B---3--:R-:W-:Y:S05]  /*6870*/  @!P1 NANOSLEEP.SYNCS 0x989680 ;  /* 0x009896800000995d */ /* 0x008fea0003900000 */
[----:B------:R-:W3:Y:S02]  /*6880*/  @!P1 SYNCS.PHASECHK.TRANS64 P1, [R3+URZ], R0 ;  /* 0x00000000030095a7 */ /* 0x000ee4000802007f */
[----:B---3--:R-:W-:Y:S05]  /*6890*/  @!P1 BRA `(.L_x_21) ;  /* 0xfffffffc00f09947 */ /* 0x008fea000383ffff */
[----:B------:R-:W-:Y:S05]  /*68a0*/  BRA `(.L_x_20) ;  /* 0xffffffb000547947 */ /* 0x000fea000383ffff */
.L_x_26:
[----:B--2---:R-:W-:-:S04]  /*68b0*/  IMAD.U32 R4, RZ, RZ, UR4 ;  /* 0x00000004ff047e24 */ /* 0x004fc8000f8e00ff */
[----:B------:R2:W3:Y:S03]  /*68c0*/  SYNCS.PHASECHK.TRANS64.TRYWAIT P1, [R4+URZ], R3 ;  /* 0x00000003040075a7 */ /* 0x0004e6000802017f */
[----:B---3--:R-:W-:Y:S05]  /*68d0*/  @!P1 NANOSLEEP.SYNCS 0x989680 ;  /* 0x009896800000995d */ /* 0x008fea0003900000 */
[----:B------:R-:W3:Y:S02]  /*68e0*/  @!P1 SYNCS.PHASECHK.TRANS64 P1, [R4+URZ], R3 ;  /* 0x00000003040095a7 */ /* 0x000ee4000802007f */
[----:B---3--:R-:W-:Y:S05]  /*68f0*/  @!P1 BRA `(.L_x_26) ;  /* 0xfffffffc00ec9947 */ /* 0x008fea000383ffff */
[----:B------:R-:W-:Y:S05]  /*6900*/  BRA `(.L_x_25) ;  /* 0xffffffb000cc7947 */ /* 0x000fea000383ffff */
.L_x_32:
[----:B---3--:R3:W4:Y:S02]  /*6910*/  SYNCS.PHASECHK.TRANS64.TRYWAIT P0, [R63+URZ+0x10], R0 ;  /* 0x000010003f0075a7 */ /* 0x008724000800017f */
[----:B----4-:R-:W-:Y:S05]  /*6920*/  @!P0 NANOSLEEP.SYNCS 0x989680 ;  /* 0x009896800000895d */ /* 0x010fea0003900000 */
[----:B------:R-:W4:Y:S02]  /*6930*/  @!P0 SYNCS.PHASECHK.TRANS64 P0, [R63+URZ+0x10], R0 ;  /* 0x000010003f0085a7 */ /* 0x000f24000800007f */
[----:B----4-:R-:W-:Y:S05]  /*6940*/  @!P0 BRA `(.L_x_32) ;  /* 0xfffffffc00f08947 */ /* 0x010fea000383ffff */
[----:B------:R-:W-:Y:S05]  /*6950*/  BRA `(.L_x_146) ;  /* 0xffffffb400c47947 */ /* 0x000fea000383ffff */
.L_x_101:
[----:B------:R-:W-:Y:S01]  /*6960*/  BSSY B1, `(.L_x_147) ;  /* 0x0000006000017945 */ /* 0x000fe20003800000 */
[----:B------:R-:W-:-:S07]  /*6970*/  IMAD.MOV.U32 R15, RZ, RZ, -0x1 ;  /* 0xffffffffff0f7424 */ /* 0x000fce00078e00ff */
[----:B-----5:R-:W-:Y:S05]  /*6980*/  WARPSYNC.COLLECTIVE R15, `(.L_x_148) ;  /* 0x000000000f0c7348 */ /* 0x020fea0003c00000 */
[----:B------:R-:W-:Y:S02]  /*6990*/  ELECT P6, UR62, PT ;  /* 0x00000000003e782f */ /* 0x000fe400038c0000 */
[----:B------:R-:W-:Y:S01]  /*69a0*/  MOV R14, UR62 ;  /* 0x0000003e000e7c02 */ /* 0x000fe20008000f00 */
[----:B-----5:R-:W-:Y:S10]  /*69b0*/  ENDCOLLECTIVE ;  /* 0x000000000000791b */ /* 0x020ff40003800000 */
.L_x_148:
[----:B------:R-:W-:Y:S05]  /*69c0*/  BSYNC B1 ;  /* 0x0000000000017941 */ /* 0x000fea0003800000 */
.L_x_147:
[----:B------:R-:W-:Y:S05]  /*69d0*/  BRA `(.L_x_149) ;  /* 0xffffffe000ac7947 */ /* 0x000fea000383ffff */
.L_x_104:
[----:B0-----:R0:W1:Y:S02]  /*69e0*/  SYNCS.PHASECHK.TRANS64.TRYWAIT P1, [R10+URZ+0xe0], R5 ;  /* 0x0000e0050a0075a7 */ /* 0x001064000802017f */
[----:B-1----:R-:W-:Y:S05]  /*69f0*/  @!P1 NANOSLEEP.SYNCS 0x989680 ;  /* 0x009896800000995d */ /* 0x002fea0003900000 */
[----:B------:R-:W1:Y:S02]  /*6a00*/  @!P1 SYNCS.PHASECHK.TRANS64 P1, [R10+URZ+0xe0], R5 ;  /* 0x0000e0050a0095a7 */ /* 0x000e64000802007f */
[----:B-1----:R-:W-:Y:S05]  /*6a10*/  @!P1 BRA `(.L_x_104) ;  /* 0xfffffffc00f09947 */ /* 0x002fea000383ffff */
[----:B------:R-:W-:Y:S05]  /*6a20*/  BRA `(.L_x_150) ;  /* 0xffffffe000e07947 */ /* 0x000fea000383ffff */
.L_x_113:
[----:B------:R-:W-:Y:S01]  /*6a30*/  BSSY B0, `(.L_x_151) ;  /* 0x0000006000007945 */ /* 0x000fe20003800000 */
[----:B------:R-:W-:-:S07]  /*6a40*/  IMAD.MOV.U32 R15, RZ, RZ, -0x1 ;  /* 0xffffffffff0f7424 */ /* 0x000fce00078e00ff */
[----:B-----5:R-:W-:Y:S05]  /*6a50*/  WARPSYNC.COLLECTIVE R15, `(.L_x_152) ;  /* 0x000000000f0c7348 */ /* 0x020fea0003c00000 */
[----:B------:R-:W-:Y:S02]  /*6a60*/  ELECT P6, UR62, PT ;  /* 0x00000000003e782f */ /* 0x000fe400038c0000 */
[----:B------:R-:W-:Y:S01]  /*6a70*/  MOV R14, UR62 ;  /* 0x0000003e000e7c02 */ /* 0x000fe20008000f00 */
[----:B-----5:R-:W-:Y:S10]  /*6a80*/  ENDCOLLECTIVE ;  /* 0x000000000000791b */ /* 0x020ff40003800000 */
.L_x_152:
[----:B------:R-:W-:Y:S05]  /*6a90*/  BSYNC B0 ;  /* 0x0000000000007941 */ /* 0x000fea0003800000 */
.L_x_151:
[----:B------:R-:W-:Y:S05]  /*6aa0*/  BRA `(.L_x_153) ;  /* 0xffffffec00447947 */ /* 0x000fea000383ffff */
.L_x_117:
[----:B0-----:R0:W1:Y:S02]  /*6ab0*/  SYNCS.PHASECHK.TRANS64.TRYWAIT P0, [R7+URZ], R2 ;  /* 0x00000002070075a7 */ /* 0x001064000800017f */
[----:B-1----:R-:W-:Y:S05]  /*6ac0*/  @!P0 NANOSLEEP.SYNCS 0x989680 ;  /* 0x009896800000895d */ /* 0x002fea0003900000 */
[----:B------:R-:W1:Y:S02]  /*6ad0*/  @!P0 SYNCS.PHASECHK.TRANS64 P0, [R7+URZ], R2 ;  /* 0x00000002070085a7 */ /* 0x000e64000800007f */
[----:B-1----:R-:W-:Y:S05]  /*6ae0*/  @!P0 BRA `(.L_x_117) ;  /* 0xfffffffc00f08947 */ /* 0x002fea000383ffff */
[----:B------:R-:W-:Y:S05]  /*6af0*/  BRA `(.L_x_154) ;  /* 0xffffffec00847947 */ /* 0x000fea000383ffff */
.L_x_118:
[----:B0-----:R0:W1:Y:S02]  /*6b00*/  SYNCS.PHASECHK.TRANS64.TRYWAIT P0, [R9+URZ], R4 ;  /* 0x00000004090075a7 */ /* 0x001064000800017f */
[----:B-1----:R-:W-:Y:S05]  /*6b10*/  @!P0 NANOSLEEP.SYNCS 0x989680 ;  /* 0x009896800000895d */ /* 0x002fea0003900000 */
[----:B------:R-:W1:Y:S02]  /*6b20*/  @!P0 SYNCS.PHASECHK.TRANS64 P0, [R9+URZ], R4 ;  /* 0x00000004090085a7 */ /* 0x000e64000800007f */
[----:B-1----:R-:W-:Y:S05]  /*6b30*/  @!P0 BRA `(.L_x_118) ;  /* 0xfffffffc00f08947 */ /* 0x002fea000383ffff */
[----:B------:R-:W-:Y:S05]  /*6b40*/  BRA `(.L_x_155) ;  /* 0xffffffec00947947 */ /* 0x000fea000383ffff */
.L_x_119:
[----:B0-----:R0:W1:Y:S02]  /*6b50*/  SYNCS.PHASECHK.TRANS64.TRYWAIT P0, [R6+URZ], R5 ;  /* 0x00000005060075a7 */ /* 0x001064000800017f */
[----:B-1----:R-:W-:Y:S05]  /*6b60*/  @!P0 NANOSLEEP.SYNCS 0x989680 ;  /* 0x009896800000895d */ /* 0x002fea0003900000 */
[----:B------:R-:W1:Y:S02]  /*6b70*/  @!P0 SYNCS.PHASECHK.TRANS64 P0, [R6+URZ], R5 ;  /* 0x00000005060085a7 */ /* 0x000e64000800007f */
[----:B-1----:R-:W-:Y:S05]  /*6b80*/  @!P0 BRA `(.L_x_119) ;  /* 0xfffffffc00f08947 */ /* 0x002fea000383ffff */
[----:B------:R-:W-:Y:S05]  /*6b90*/  BRA `(.L_x_156) ;  /* 0xffffffec00a47947 */ /* 0x000fea000383ffff */
.L_x_120:
[----:B0-----:R0:W1:Y:S02]  /*6ba0*/  SYNCS.PHASECHK.TRANS64.TRYWAIT P0, [R9+URZ], R4 ;  /* 0x00000004090075a7 */ /* 0x001064000800017f */
[----:B-1----:R-:W-:Y:S05]  /*6bb0*/  @!P0 NANOSLEEP.SYNCS 0x989680 ;  /* 0x009896800000895d */ /* 0x002fea0003900000 */
[----:B------:R-:W1:Y:S02]  /*6bc0*/  @!P0 SYNCS.PHASECHK.TRANS64 P0, [R9+URZ], R4 ;  /* 0x00000004090085a7 */ /* 0x000e64000800007f */
[----:B-1----:R-:W-:Y:S05]  /*6bd0*/  @!P0 BRA `(.L_x_120) ;  /* 0xfffffffc00f08947 */ /* 0x002fea000383ffff */
[----:B------:R-:W-:Y:S05]  /*6be0*/  BRA `(.L_x_157) ;  /* 0xffffffec00b47947 */ /* 0x000fea000383ffff */
.L_x_121:
[----:B0-----:R0:W1:Y:S02]  /*6bf0*/  SYNCS.PHASECHK.TRANS64.TRYWAIT P0, [R6+URZ], R5 ;  /* 0x00000005060075a7 */ /* 0x001064000800017f */
[----:B-1----:R-:W-:Y:S05]  /*6c00*/  @!P0 NANOSLEEP.SYNCS 0x989680 ;  /* 0x009896800000895d */ /* 0x002fea0003900000 */
[----:B------:R-:W1:Y:S02]  /*6c10*/  @!P0 SYNCS.PHASECHK.TRANS64 P0, [R6+URZ], R5 ;  /* 0x00000005060085a7 */ /* 0x000e64000800007f */
[----:B-1----:R-:W-:Y:S05]  /*6c20*/  @!P0 BRA `(.L_x_121) ;  /* 0xfffffffc00f08947 */ /* 0x002fea000383ffff */
[----:B------:R-:W-:Y:S05]  /*6c30*/  BRA `(.L_x_158) ;  /* 0xffffffec00c47947 */ /* 0x000fea000383ffff */
.L_x_122:
[----:B0-----:R0:W1:Y:S02]  /*6c40*/  SYNCS.PHASECHK.TRANS64.TRYWAIT P0, [R9+URZ], R4 ;  /* 0x00000004090075a7 */ /* 0x001064000800017f */
[----:B-1----:R-:W-:Y:S05]  /*6c50*/  @!P0 NANOSLEEP.SYNCS 0x989680 ;  /* 0x009896800000895d */ /* 0x002fea0003900000 */
[----:B------:R-:W1:Y:S02]  /*6c60*/  @!P0 SYNCS.PHASECHK.TRANS64 P0, [R9+URZ], R4 ;  /* 0x00000004090085a7 */ /* 0x000e64000800007f */
[----:B-1----:R-:W-:Y:S05]  /*6c70*/  @!P0 BRA `(.L_x_122) ;  /* 0xfffffffc00f08947 */ /* 0x002fea000383ffff */
[----:B------:R-:W-:Y:S05]  /*6c80*/  BRA `(.L_x_159) ;  /* 0xffffffec00d47947 */ /* 0x000fea000383ffff */
.L_x_123:
[----:B0-----:R0:W1:Y:S02]  /*6c90*/  SYNCS.PHASECHK.TRANS64.TRYWAIT P0, [R6+URZ], R5 ;  /* 0x00000005060075a7 */ /* 0x001064000800017f */
[----:B-1----:R-:W-:Y:S05]  /*6ca0*/  @!P0 NANOSLEEP.SYNCS 0x989680 ;  /* 0x009896800000895d */ /* 0x002fea0003900000 */
[----:B------:R-:W1:Y:S02]  /*6cb0*/  @!P0 SYNCS.PHASECHK.TRANS64 P0, [R6+URZ], R5 ;  /* 0x00000005060085a7 */ /* 0x000e64000800007f */
[----:B-1----:R-:W-:Y:S05]  /*6cc0*/  @!P0 BRA `(.L_x_123) ;  /* 0xfffffffc00f08947 */ /* 0x002fea000383ffff */
[----:B------:R-:W-:Y:S05]  /*6cd0*/  BRA `(.L_x_160) ;  /* 0xffffffec00e47947 */ /* 0x000fea000383ffff */
.L_x_124:
[----:B0-----:R0:W1:Y:S02]  /*6ce0*/  SYNCS.PHASECHK.TRANS64.TRYWAIT P0, [R9+URZ], R4 ;  /* 0x00000004090075a7 */ /* 0x001064000800017f */
[----:B-1----:R-:W-:Y:S05]  /*6cf0*/  @!P0 NANOSLEEP.SYNCS 0x989680 ;  /* 0x009896800000895d */ /* 0x002fea0003900000 */
[----:B------:R-:W1:Y:S02]  /*6d00*/  @!P0 SYNCS.PHASECHK.TRANS64 P0, [R9+URZ], R4 ;  /* 0x00000004090085a7 */ /* 0x000e64000800007f */
[----:B-1----:R-:W-:Y:S05]  /*6d10*/  @!P0 BRA `(.L_x_124) ;  /* 0xfffffffc00f08947 */ /* 0x002fea000383ffff */
[----:B------:R-:W-:Y:S05]  /*6d20*/  BRA `(.L_x_161) ;  /* 0xffffffec00f47947 */ /* 0x000fea000383ffff */
.L_x_125:
[----:B0-----:R0:W1:Y:S02]  /*6d30*/  SYNCS.PHASECHK.TRANS64.TRYWAIT P0, [R6+URZ], R5 ;  /* 0x00000005060075a7 */ /* 0x001064000800017f */
[----:B-1----:R-:W-:Y:S05]  /*6d40*/  @!P0 NANOSLEEP.SYNCS 0x989680 ;  /* 0x009896800000895d */ /* 0x002fea0003900000 */
[----:B------:R-:W1:Y:S02]  /*6d50*/  @!P0 SYNCS.PHASECHK.TRANS64 P0, [R6+URZ], R5 ;  /* 0x00000005060085a7 */ /* 0x000e64000800007f */
[----:B-1----:R-:W-:Y:S05]  /*6d60*/  @!P0 BRA `(.L_x_125) ;  /* 0xfffffffc00f08947 */ /* 0x002fea000383ffff */
[----:B------:R-:W-:Y:S05]  /*6d70*/  BRA `(.L_x_162) ;  /* 0xfffffff000047947 */ /* 0x000fea000383ffff */
.L_x_126:
[----:B0-----:R0:W1:Y:S02]  /*6d80*/  SYNCS.PHASECHK.TRANS64.TRYWAIT P0, [R9+URZ], R4 ;  /* 0x00000004090075a7 */ /* 0x001064000800017f */
[----:B-1----:R-:W-:Y:S05]  /*6d90*/  @!P0 NANOSLEEP.SYNCS 0x989680 ;  /* 0x009896800000895d */ /* 0x002fea0003900000 */
[----:B------:R-:W1:Y:S02]  /*6da0*/  @!P0 SYNCS.PHASECHK.TRANS64 P0, [R9+URZ], R4 ;  /* 0x00000004090085a7 */ /* 0x000e64000800007f */
[----:B-1----:R-:W-:Y:S05]  /*6db0*/  @!P0 BRA `(.L_x_126) ;  /* 0xfffffffc00f08947 */ /* 0x002fea000383ffff */
[----:B------:R-:W-:Y:S05]  /*6dc0*/  BRA `(.L_x_163) ;  /* 0xfffffff000147947 */ /* 0x000fea000383ffff */
.L_x_127:
[----:B0-----:R0:W1:Y:S02]  /*6dd0*/  SYNCS.PHASECHK.TRANS64.TRYWAIT P0, [R6+URZ], R5 ;  /* 0x00000005060075a7 */ /* 0x001064000800017f */
[----:B-1----:R-:W-:Y:S05]  /*6de0*/  @!P0 NANOSLEEP.SYNCS 0x989680 ;  /* 0x009896800000895d */ /* 0x002fea0003900000 */
[----:B------:R-:W1:Y:S02]  /*6df0*/  @!P0 SYNCS.PHASECHK.TRANS64 P0, [R6+URZ], R5 ;  /* 0x00000005060085a7 */ /* 0x000e64000800007f */
[----:B-1----:R-:W-:Y:S05]  /*6e00*/  @!P0 BRA `(.L_x_127) ;  /* 0xfffffffc00f08947 */ /* 0x002fea000383ffff */
[----:B------:R-:W-:Y:S05]  /*6e10*/  BRA `(.L_x_164) ;  /* 0xfffffff000247947 */ /* 0x000fea000383ffff */
.L_x_128:
[----:B0-----:R0:W1:Y:S02]  /*6e20*/  SYNCS.PHASECHK.TRANS64.TRYWAIT P0, [R9+URZ], R4 ;  /* 0x00000004090075a7 */ /* 0x001064000800017f */
[----:B-1----:R-:W-:Y:S05]  /*6e30*/  @!P0 NANOSLEEP.SYNCS 0x989680 ;  /* 0x009896800000895d */ /* 0x002fea0003900000 */
[----:B------:R-:W1:Y:S02]  /*6e40*/  @!P0 SYNCS.PHASECHK.TRANS64 P0, [R9+URZ], R4 ;  /* 0x00000004090085a7 */ /* 0x000e64000800007f */
[----:B-1----:R-:W-:Y:S05]  /*6e50*/  @!P0 BRA `(.L_x_128) ;  /* 0xfffffffc00f08947 */ /* 0x002fea000383ffff */
[----:B------:R-:W-:Y:S05]  /*6e60*/  BRA `(.L_x_165) ;  /* 0xfffffff000347947 */ /* 0x000fea000383ffff */
.L_x_129:
[----:B0-----:R0:W1:Y:S02]  /*6e70*/  SYNCS.PHASECHK.TRANS64.TRYWAIT P0, [R6+URZ], R5 ;  /* 0x00000005060075a7 */ /* 0x001064000800017f */
[----:B-1----:R-:W-:Y:S05]  /*6e80*/  @!P0 NANOSLEEP.SYNCS 0x989680 ;  /* 0x009896800000895d */ /* 0x002fea0003900000 */
[----:B------:R-:W1:Y:S02]  /*6e90*/  @!P0 SYNCS.PHASECHK.TRANS64 P0, [R6+URZ], R5 ;  /* 0x00000005060085a7 */ /* 0x000e64000800007f */
[----:B-1----:R-:W-:Y:S05]  /*6ea0*/  @!P0 BRA `(.L_x_129) ;  /* 0xfffffffc00f08947 */ /* 0x002fea000383ffff */
[----:B------:R-:W-:Y:S05]  /*6eb0*/  BRA `(.L_x_166) ;  /* 0xfffffff000447947 */ /* 0x000fea000383ffff */
.L_x_130:
[----:B0-----:R0:W1:Y:S02]  /*6ec0*/  SYNCS.PHASECHK.TRANS64.TRYWAIT P0, [R9+URZ], R4 ;  /* 0x00000004090075a7 */ /* 0x001064000800017f */
[----:B-1----:R-:W-:Y:S05]  /*6ed0*/  @!P0 NANOSLEEP.SYNCS 0x989680 ;  /* 0x009896800000895d */ /* 0x002fea0003900000 */
[----:B------:R-:W1:Y:S02]  /*6ee0*/  @!P0 SYNCS.PHASECHK.TRANS64 P0, [R9+URZ], R4 ;  /* 0x00000004090085a7 */ /* 0x000e64000800007f */
[----:B-1----:R-:W-:Y:S05]  /*6ef0*/  @!P0 BRA `(.L_x_130) ;  /* 0xfffffffc00f08947 */ /* 0x002fea000383ffff */
[----:B------:R-:W-:Y:S05]  /*6f00*/  BRA `(.L_x_167) ;  /* 0xfffffff000547947 */ /* 0x000fea000383ffff */
.L_x_131:
[----:B0-----:R0:W1:Y:S02]  /*6f10*/  SYNCS.PHASECHK.TRANS64.TRYWAIT P0, [R6+URZ], R5 ;  /* 0x00000005060075a7 */ /* 0x001064000800017f */
[----:B-1----:R-:W-:Y:S05]  /*6f20*/  @!P0 NANOSLEEP.SYNCS 0x989680 ;  /* 0x009896800000895d */ /* 0x002fea0003900000 */
[----:B------:R-:W1:Y:S02]  /*6f30*/  @!P0 SYNCS.PHASECHK.TRANS64 P0, [R6+URZ], R5 ;  /* 0x00000005060085a7 */ /* 0x000e64000800007f */
[----:B-1----:R-:W-:Y:S05]  /*6f40*/  @!P0 BRA `(.L_x_131) ;  /* 0xfffffffc00f08947 */ /* 0x002fea000383ffff */
[----:B------:R-:W-:Y:S05]  /*6f50*/  BRA `(.L_x_168) ;  /* 0xfffffff000647947 */ /* 0x000fea000383ffff */
.L_x_132:
[----:B0-----:R0:W1:Y:S02]  /*6f60*/  SYNCS.PHASECHK.TRANS64.TRYWAIT P0, [R9+URZ], R4 ;  /* 0x00000004090075a7 */ /* 0x001064000800017f */
[----:B-1----:R-:W-:Y:S05]  /*6f70*/  @!P0 NANOSLEEP.SYNCS 0x989680 ;  /* 0x009896800000895d */ /* 0x002fea0003900000 */
[----:B------:R-:W1:Y:S02]  /*6f80*/  @!P0 SYNCS.PHASECHK.TRANS64 P0, [R9+URZ], R4 ;  /* 0x00000004090085a7 */ /* 0x000e64000800007f */
[----:B-1----:R-:W-:Y:S05]  /*6f90*/  @!P0 BRA `(.L_x_132) ;  /* 0xfffffffc00f08947 */ /* 0x002fea000383ffff */
[----:B------:R-:W-:Y:S05]  /*6fa0*/  BRA `(.L_x_169) ;  /* 0xfffffff000747947 */ /* 0x000fea000383ffff */
.L_x_133:
[----:B0-----:R0:W1:Y:S02]  /*6fb0*/  SYNCS.PHASECHK.TRANS64.TRYWAIT P0, [R6+URZ], R5 ;  /* 0x00000005060075a7 */ /* 0x001064000800017f */
[----:B-1----:R-:W-:Y:S05]  /*6fc0*/  @!P0 NANOSLEEP.SYNCS 0x989680 ;  /* 0x009896800000895d */ /* 0x002fea0003900000 */
[----:B------:R-:W1:Y:S02]  /*6fd0*/  @!P0 SYNCS.PHASECHK.TRANS64 P0, [R6+URZ], R5 ;  /* 0x00000005060085a7 */ /* 0x000e64000800007f */
[----:B-1----:R-:W-:Y:S05]  /*6fe0*/  @!P0 BRA `(.L_x_133) ;  /* 0xfffffffc00f08947 */ /* 0x002fea000383ffff */
[----:B------:R-:W-:Y:S05]  /*6ff0*/  BRA `(.L_x_170) ;  /* 0xfffffff000847947 */ /* 0x000fea000383ffff */
.L_x_134:
[----:B0-----:R0:W1:Y:S02]  /*7000*/  SYNCS.PHASECHK.TRANS64.TRYWAIT P0, [R9+URZ], R4 ;  /* 0x00000004090075a7 */ /* 0x001064000800017f */
[----:B-1----:R-:W-:Y:S05]  /*7010*/  @!P0 NANOSLEEP.SYNCS 0x989680 ;  /* 0x009896800000895d */ /* 0x002fea0003900000 */
[----:B------:R-:W1:Y:S02]  /*7020*/  @!P0 SYNCS.PHASECHK.TRANS64 P0, [R9+URZ], R4 ;  /* 0x00000004090085a7 */ /* 0x000e64000800007f */
[----:B-1----:R-:W-:Y:S05]  /*7030*/  @!P0 BRA `(.L_x_134) ;  /* 0xfffffffc00f08947 */ /* 0x002fea000383ffff */
[----:B------:R-:W-:Y:S05]  /*7040*/  BRA `(.L_x_171) ;  /* 0xfffffff000947947 */ /* 0x000fea000383ffff */
.L_x_135:
[----:B0-----:R0:W1:Y:S02]  /*7050*/  SYNCS.PHASECHK.TRANS64.TRYWAIT P0, [R6+URZ], R5 ;  /* 0x00000005060075a7 */ /* 0x001064000800017f */
[----:B-1----:R-:W-:Y:S05]  /*7060*/  @!P0 NANOSLEEP.SYNCS 0x989680 ;  /* 0x009896800000895d */ /* 0x002fea0003900000 */
[----:B------:R-:W1:Y:S02]  /*7070*/  @!P0 SYNCS.PHASECHK.TRANS64 P0, [R6+URZ], R5 ;  /* 0x00000005060085a7 */ /* 0x000e64000800007f */
[----:B-1----:R-:W-:Y:S05]  /*7080*/  @!P0 BRA `(.L_x_135) ;  /* 0xfffffffc00f08947 */ /* 0x002fea000383ffff */
[----:B------:R-:W-:Y:S05]  /*7090*/  BRA `(.L_x_172) ;  /* 0xfffffff000a47947 */ /* 0x000fea000383ffff */
.L_x_136:
[----:B0-----:R0:W1:Y:S02]  /*70a0*/  SYNCS.PHASECHK.TRANS64.TRYWAIT P0, [R9+URZ], R4 ;  /* 0x00000004090075a7 */ /* 0x001064000800017f */
[----:B-1----:R-:W-:Y:S05]  /*70b0*/  @!P0 NANOSLEEP.SYNCS 0x989680 ;  /* 0x009896800000895d */ /* 0x002fea0003900000 */
[----:B------:R-:W1:Y:S02]  /*70c0*/  @!P0 SYNCS.PHASECHK.TRANS64 P0, [R9+URZ], R4 ;  /* 0x00000004090085a7 */ /* 0x000e64000800007f */
[----:B-1----:R-:W-:Y:S05]  /*70d0*/  @!P0 BRA `(.L_x_136) ;  /* 0xfffffffc00f08947 */ /* 0x002fea000383ffff */
[----:B------:R-:W-:Y:S05]  /*70e0*/  BRA `(.L_x_173) ;  /* 0xfffffff000b47947 */ /* 0x000fea000383ffff */
.L_x_137:
[----:B0-----:R0:W1:Y:S02]  /*70f0*/  SYNCS.PHASECHK.TRANS64.TRYWAIT P0, [R6+URZ], R5 ;  /* 0x00000005060075a7 */ /* 0x001064000800017f */
[----:B-1----:R-:W-:Y:S05]  /*7100*/  @!P0 NANOSLEEP.SYNCS 0x989680 ;  /* 0x009896800000895d */ /* 0x002fea0003900000 */
[----:B------:R-:W1:Y:S02]  /*7110*/  @!P0 SYNCS.PHASECHK.TRANS64 P0, [R6+URZ], R5 ;  /* 0x00000005060085a7 */ /* 0x000e64000800007f */
[----:B-1----:R-:W-:Y:S05]  /*7120*/  @!P0 BRA `(.L_x_137) ;  /* 0xfffffffc00f08947 */ /* 0x002fea000383ffff */
[----:B------:R-:W-:Y:S05]  /*7130*/  BRA `(.L_x_174) ;  /* 0xfffffff000c47947 */ /* 0x000fea000383ffff */
.L_x_138:
[----:B0-----:R0:W1:Y:S02]  /*7140*/  SYNCS.PHASECHK.TRANS64.TRYWAIT P0, [R9+URZ], R4 ;  /* 0x00000004090075a7 */ /* 0x001064000800017f */
[----:B-1----:R-:W-:Y:S05]  /*7150*/  @!P0 NANOSLEEP.SYNCS 0x989680 ;  /* 0x009896800000895d */ /* 0x002fea0003900000 */
[----:B------:R-:W1:Y:S02]  /*7160*/  @!P0 SYNCS.PHASECHK.TRANS64 P0, [R9+URZ], R4 ;  /* 0x00000004090085a7 */ /* 0x000e64000800007f */
[----:B-1----:R-:W-:Y:S05]  /*7170*/  @!P0 BRA `(.L_x_138) ;  /* 0xfffffffc00f08947 */ /* 0x002fea000383ffff */
[----:B------:R-:W-:Y:S05]  /*7180*/  BRA `(.L_x_175) ;  /* 0xfffffff000d47947 */ /* 0x000fea000383ffff */
.L_x_139:
[----:B0-----:R0:W1:Y:S02]  /*7190*/  SYNCS.PHASECHK.TRANS64.TRYWAIT P0, [R6+URZ], R5 ;  /* 0x00000005060075a7 */ /* 0x001064000800017f */
[----:B-1----:R-:W-:Y:S05]  /*71a0*/  @!P0 NANOSLEEP.SYNCS 0x989680 ;  /* 0x009896800000895d */ /* 0x002fea0003900000 */
[----:B------:R-:W1:Y:S02]  /*71b0*/  @!P0 SYNCS.PHASECHK.TRANS64 P0, [R6+URZ], R5 ;  /* 0x00000005060085a7 */ /* 0x000e64000800007f */
[----:B-1----:R-:W-:Y:S05]  /*71c0*/  @!P0 BRA `(.L_x_139) ;  /* 0xfffffffc00f08947 */ /* 0x002fea000383ffff */
[----:B------:R-:W-:Y:S05]  /*71d0*/  BRA `(.L_x_176) ;  /* 0xfffffff000e47947 */ /* 0x000fea000383ffff */
.L_x_140:
[----:B0-----:R0:W1:Y:S02]  /*71e0*/  SYNCS.PHASECHK.TRANS64.TRYWAIT P0, [R9+URZ], R4 ;  /* 0x00000004090075a7 */ /* 0x001064000800017f */
[----:B-1----:R-:W-:Y:S05]  /*71f0*/  @!P0 NANOSLEEP.SYNCS 0x989680 ;  /* 0x009896800000895d */ /* 0x002fea0003900000 */
[----:B------:R-:W1:Y:S02]  /*7200*/  @!P0 SYNCS.PHASECHK.TRANS64 P0, [R9+URZ], R4 ;  /* 0x00000004090085a7 */ /* 0x000e64000800007f */
[----:B-1----:R-:W-:Y:S05]  /*7210*/  @!P0 BRA `(.L_x_140) ;  /* 0xfffffffc00f08947 */ /* 0x002fea000383ffff */
[----:B------:R-:W-:Y:S05]  /*7220*/  BRA `(.L_x_177) ;  /* 0xfffffff000f47947 */ /* 0x000fea000383ffff */
.L_x_141:
[----:B0-----:R0:W1:Y:S02]  /*7230*/  SYNCS.PHASECHK.TRANS64.TRYWAIT P0, [R6+URZ], R5 ;  /* 0x00000005060075a7 */ /* 0x001064000800017f */
[----:B-1----:R-:W-:Y:S05]  /*7240*/  @!P0 NANOSLEEP.SYNCS 0x989680 ;  /* 0x009896800000895d */ /* 0x002fea0003900000 */
[----:B------:R-:W1:Y:S02]  /*7250*/  @!P0 SYNCS.PHASECHK.TRANS64 P0, [R6+URZ], R5 ;  /* 0x00000005060085a7 */ /* 0x000e64000800007f */
[----:B-1----:R-:W-:Y:S05]  /*7260*/  @!P0 BRA `(.L_x_141) ;  /* 0xfffffffc00f08947 */ /* 0x002fea000383ffff */
[----:B------:R-:W-:Y:S05]  /*7270*/  BRA `(.L_x_178) ;  /* 0xfffffff400047947 */ /* 0x000fea000383ffff */
.L_x_142:
[----:B0-----:R0:W1:Y:S02]  /*7280*/  SYNCS.PHASECHK.TRANS64.TRYWAIT P0, [R9+URZ], R4 ;  /* 0x00000004090075a7 */ /* 0x001064000800017f */
[----:B-1----:R-:W-:Y:S05]  /*7290*/  @!P0 NANOSLEEP.SYNCS 0x989680 ;  /* 0x009896800000895d */ /* 0x002fea0003900000 */
[----:B------:R-:W1:Y:S02]  /*72a0*/  @!P0 SYNCS.PHASECHK.TRANS64 P0, [R9+URZ], R4 ;  /* 0x00000004090085a7 */ /* 0x000e64000800007f */
[----:B-1----:R-:W-:Y:S05]  /*72b0*/  @!P0 BRA `(.L_x_142) ;  /* 0xfffffffc00f08947 */ /* 0x002fea000383ffff */
[----:B------:R-:W-:Y:S05]  /*72c0*/  BRA `(.L_x_179) ;  /* 0xfffffff400147947 */ /* 0x000fea000383ffff */
.L_x_143:
[----:B-1----:R1:W2:Y:S02]  /*72d0*/  SYNCS.PHASECHK.TRANS64.TRYWAIT P0, [R6+URZ], R5 ;  /* 0x00000005060075a7 */ /* 0x0022a4000800017f */
[----:B--2---:R-:W-:Y:S05]  /*72e0*/  @!P0 NANOSLEEP.SYNCS 0x989680 ;  /* 0x009896800000895d */ /* 0x004fea0003900000 */
[----:B------:R-:W2:Y:S02]  /*72f0*/  @!P0 SYNCS.PHASECHK.TRANS64 P0, [R6+URZ], R5 ;  /* 0x00000005060085a7 */ /* 0x000ea4000800007f */
[----:B--2---:R-:W-:Y:S05]  /*7300*/  @!P0 BRA `(.L_x_143) ;  /* 0xfffffffc00f08947 */ /* 0x004fea000383ffff */
[----:B------:R-:W-:Y:S05]  /*7310*/  BRA `(.L_x_180) ;  /* 0xfffffff4001c7947 */ /* 0x000fea000383ffff */
.L_x_181:
[----:B------:R-:W-:-:S00]  /*7320*/  BRA `(.L_x_181) ;  /* 0xfffffffc00fc7947 */ /* 0x000fc0000383ffff */
[----:B------:R-:W-:-:S00]  /*7330*/  NOP ;  /* 0x0000000000007918 */ /* 0x000fc00000000000 */
        /* <DEDUP_REMOVED lines=12> */
.L_x_182:


//--------------------- .nv.global.init           --------------------------
	.section	.nv.global.init,"aw",@progbits
.nv.global.init:
	.type		$str$22,@object
	.size		$str$22,($str$23 - $str$22)
$str$22:
        /*0000*/ 	.byte	0x6b, 0x5f, 0x74, 0x69, 0x6c, 0x65, 0x5f, 0x63, 0x6f, 0x75, 0x6e, 0x74, 0x20, 0x3e, 0x3d, 0x20
        /*0010*/ 	.byte	0x31, 0x00
	.type		$str$23,@object
	.size		$str$23,(__unnamed_1 - $str$23)
$str$23:
        /*0012*/ 	.byte	0x2f, 0x74, 0x6d, 0x70, 0x2f, 0x63, 0x75, 0x74, 0x6c, 0x61, 0x73, 0x73, 0x5f, 0x73, 0x77, 0x65
        /*0022*/ 	.byte	0x65, 0x70, 0x5f, 0x73, 0x72, 0x63, 0x2f, 0x69, 0x6e, 0x63, 0x6c, 0x75, 0x64, 0x65, 0x2f, 0x63
        /*0032*/ 	.byte	0x75, 0x74, 0x6c, 0x61, 0x73, 0x73, 0x2f, 0x67, 0x65, 0x6d, 0x6d, 0x2f, 0x63, 0x6f, 0x6c, 0x6c
        /*0042*/ 	.byte	0x65, 0x63, 0x74, 0x69, 0x76, 0x65, 0x2f, 0x73, 0x6d, 0x39, 0x30, 0x5f, 0x6d, 0x6d, 0x61, 0x5f
        /*0052*/ 	.byte	0x74, 0x6d, 0x61, 0x5f, 0x67, 0x6d, 0x6d, 0x61, 0x5f, 0x73, 0x73, 0x5f, 0x77, 0x61, 0x72, 0x70
        /*0062*/ 	.byte	0x73, 0x70, 0x65, 0x63, 0x69, 0x61, 0x6c, 0x69, 0x7a, 0x65, 0x64, 0x2e, 0x68, 0x70, 0x70, 0x00
	.type		__unnamed_1,@object
	.size		__unnamed_1,(.L_0 - __unnamed_1)
__unnamed_1:
        /*0072*/ 	.byte	0x76, 0x6f, 0x69, 0x64, 0x20, 0x63, 0x75, 0x74, 0x6c, 0x61, 0x73, 0x73, 0x3a, 0x3a, 0x67, 0x65
        /* <DEDUP_REMOVED lines=180> */
.L_0:


//--------------------- .nv.shared._ZN7cutlass13device_kernelINS_4gemm6kernel13GemmUniversalIN4cute5tupleIJiiiiEEENS1_10collective13CollectiveMmaINS1_34MainloopSm90TmaGmmaWarpSpecializedILi28ENS5_IJNS4_1CILi1EEESB_SB_EEENS1_32KernelTmaWarpSpecializedPingpongEEENS5_IJNSA_ILi64EEESF_NSA_ILi32EEEEEENS_10bfloat16_tENS5_IJlSB_lEEESI_NS5_IJSB_llEEENS4_8TiledMMAINS4_8MMA_AtomIJNS4_4SM904GMMA27MMA_64x64x16_F32BF16BF16_SSILNSO_5MajorE0ELSQ_1ELNSO_7ScaleInE1ELSR_1EEEEEENS4_6LayoutISC_NS5_IJNSA_ILi0EEESV_SV_EEEEENS5_IJNS4_10UnderscoreESY_SY_EEEEENS4_13SM90_TMA_LOADENS4_14ComposedLayoutINS4_7SwizzleILi2ELi4ELi3EEENS4_18smem_ptr_flag_bitsILi16EEENSU_INS5_IJNSA_ILi8EEESG_EEENS5_IJSG_SB_EEEEEEEvNS4_8identityES11_NS12_INS13_ILi3ELi4ELi3EEES16_NSU_INS5_IJSF_S17_EEENS5_IJSB_SF_EEEEEEEvS1C_EENS_8epilogue10collective6detail29Sm90TmaWarpSpecializedAdapterINS1K_15DefaultEpilogueISI_SJ_SJ_NS1J_6thread17LinearCombinationISI_Li1EffLNS1O_9ScaleType4KindE0ELNS_15FloatRoundStyleE2ESI_EENS1_15EpilogueDefaultEEEEEvvEEEEvNT_6ParamsE --------------------------
	.section	.nv.shared._ZN7cutlass13device_kernelINS_4gemm6kernel13GemmUniversalIN4cute5tupleIJiiiiEEENS1_10collective13CollectiveMmaINS1_34MainloopSm90TmaGmmaWarpSpecializedILi28ENS5_IJNS4_1CILi1EEESB_SB_EEENS1_32KernelTmaWarpSpecializedPingpongEEENS5_IJNSA_ILi64EEESF_NSA_ILi32EEEEEENS_10bfloat16_tENS5_IJlSB_lEEESI_NS5_IJSB_llEEENS4_8TiledMMAINS4_8MMA_AtomIJNS4_4SM904GMMA27MMA_64x64x16_F32BF16BF16_SSILNSO_5MajorE0ELSQ_1ELNSO_7ScaleInE1ELSR_1EEEEEENS4_6LayoutISC_NS5_IJNSA_ILi0EEESV_SV_EEEEENS5_IJNS4_10UnderscoreESY_SY_EEEEENS4_13SM90_TMA_LOADENS4_14ComposedLayoutINS4_7SwizzleILi2ELi4ELi3EEENS4_18smem_ptr_flag_bitsILi16EEENSU_INS5_IJNSA_ILi8EEESG_EEENS5_IJSG_SB_EEEEEEEvNS4_8identityES11_NS12_INS13_ILi3ELi4ELi3EEES16_NSU_INS5_IJSF_S17_EEENS5_IJSB_SF_EEEEEEEvS1C_EENS_8epilogue10collective6detail29Sm90TmaWarpSpecializedAdapterINS1K_15DefaultEpilogueISI_SJ_SJ_NS1J_6thread17LinearCombinationISI_Li1EffLNS1O_9ScaleType4KindE0ELNS_15FloatRoundStyleE2ESI_EENS1_15EpilogueDefaultEEEEEvvEEEEvNT_6ParamsE,"aw",@nobits
	.sectionflags	@""
	.align	16
	.zero		1024


//--------------------- .nv.shared.reserved.0     --------------------------
	.section	.nv.shared.reserved.0,"aw",@nobits
	.weak		__nv_reservedSMEM_offset_0_alias
	.size		__nv_reservedSMEM_offset_0_alias, 0, 0
	.other		__nv_reservedSMEM_offset_0_alias,@"STO_CUDA_RESERVED_SHARED STV_DEFAULT"
__nv_reservedSMEM_offset_0_alias:
	.zero		0


//--------------------- .nv.global                --------------------------
	.section	.nv.global,"aw",@nobits
.nv.global:
	.type		_ZN40_INTERNAL_9f1e4e26_4_k_cu_0fcdbecc_158344cute1_E,@object
	.size		_ZN40_INTERNAL_9f1e4e26_4_k_cu_0fcdbecc_158344cute1_E,(_ZN40_INTERNAL_9f1e4e26_4_k_cu_0fcdbecc_158344cuda3std3__45__cpo6cbeginE - _ZN40_INTERNAL_9f1e4e26_4_k_cu_0fcdbecc_158344cute1_E)
_ZN40_INTERNAL_9f1e4e26_4_k_cu_0fcdbecc_158344cute1_E:
	.zero		1
	.type		_ZN40_INTERNAL_9f1e4e26_4_k_cu_0fcdbecc_158344cuda3std3__45__cpo6cbeginE,@object
	.size		_ZN40_INTERNAL_9f1e4e26_4_k_cu_0fcdbecc_158344cuda3std3__45__cpo6cbeginE,(_ZN40_INTERNAL_9f1e4e26_4_k_cu_0fcdbecc_158344cuda3std3__48in_placeE - _ZN40_INTERNAL_9f1e4e26_4_k_cu_0fcdbecc_158344cuda3std3__45__cpo6cbeginE)
_ZN40_INTERNAL_9f1e4e26_4_k_cu_0fcdbecc_158344cuda3std3__45__cpo6cbeginE:
	.zero		1
	.type		_ZN40_INTERNAL_9f1e4e26_4_k_cu_0fcdbecc_158344cuda3std3__48in_placeE,@object
	.size		_ZN40_INTERNAL_9f1e4e26_4_k_cu_0fcdbecc_158344cuda3std3__48in_placeE,(_ZN40_INTERNAL_9f1e4e26_4_k_cu_0fcdbecc_158344cuda3std6ranges3__45__cpo9iter_moveE - _ZN40_INTERNAL_9f1e4e26_4_k_cu_0fcdbecc_158344cuda3std3__48in_placeE)
_ZN40_INTERNAL_9f1e4e26_4_k_cu_0fcdbecc_158344cuda3std3__48in_placeE:
	.zero		1
	.type		_ZN40_INTERNAL_9f1e4e26_4_k_cu_0fcdbecc_158344cuda3std6ranges3__45__cpo9iter_moveE,@object
	.size		_ZN40_INTERNAL_9f1e4e26_4_k_cu_0fcdbecc_158344cuda3std6ranges3__45__cpo9iter_moveE,(_ZN40_INTERNAL_9f1e4e26_4_k_cu_0fcdbecc_158344cuda3std3__45__cpo5beginE - _ZN40_INTERNAL_9f1e4e26_4_k_cu_0fcdbecc_158344cuda3std6ranges3__45__cpo9iter_moveE)
_ZN40_INTERNAL_9f1e4e26_4_k_cu_0fcdbecc_158344cuda3std6ranges3__45__cpo9iter_moveE:
	.zero		1
	.type		_ZN40_INTERNAL_9f1e4e26_4_k_cu_0fcdbecc_158344cuda3std3__45__cpo5beginE,@object
	.size		_ZN40_INTERNAL_9f1e4e26_4_k_cu_0fcdbecc_158344cuda3std3__45__cpo5beginE,(_ZN40_INTERNAL_9f1e4e26_4_k_cu_0fcdbecc_158344cuda3std3__442_GLOBAL__N__9f1e4e26_4_k_cu_0fcdbecc_158346ignoreE - _ZN40_INTERNAL_9f1e4e26_4_k_cu_0fcdbecc_158344cuda3std3__45__cpo5beginE)
_ZN40_INTERNAL_9f1e4e26_4_k_cu_0fcdbecc_158344cuda3std3__45__cpo5beginE:
	.zero		1
	.type		_ZN40_INTERNAL_9f1e4e26_4_k_cu_0fcdbecc_158344cuda3std3__442_GLOBAL__N__9f1e4e26_4_k_cu_0fcdbecc_158346ignoreE,@object
	.size		_ZN40_INTERNAL_9f1e4e26_4_k_cu_0fcdbecc_158344cuda3std3__442_GLOBAL__N__9f1e4e26_4_k_cu_0fcdbecc_158346ignoreE,(_ZN40_INTERNAL_9f1e4e26_4_k_cu_0fcdbecc_158344cute7productE - _ZN40_INTERNAL_9f1e4e26_4_k_cu_0fcdbecc_158344cuda3std3__442_GLOBAL__N__9f1e4e26_4_k_cu_0fcdbecc_158346ignoreE)
_ZN40_INTERNAL_9f1e4e26_4_k_cu_0fcdbecc_158344cuda3std3__442_GLOBAL__N__9f1e4e26_4_k_cu_0fcdbecc_158346ignoreE:
	.zero		1
	.type		_ZN40_INTERNAL_9f1e4e26_4_k_cu_0fcdbecc_158344cute7productE,@object
	.size		_ZN40_INTERNAL_9f1e4e26_4_k_cu_0fcdbecc_158344cute7productE,(_ZN40_INTERNAL_9f1e4e26_4_k_cu_0fcdbecc_158344cuda3std3__45__cpo3endE - _ZN40_INTERNAL_9f1e4e26_4_k_cu_0fcdbecc_158344cute7productE)
_ZN40_INTERNAL_9f1e4e26_4_k_cu_0fcdbecc_158344cute7productE:
	.zero		1
	.type		_ZN40_INTERNAL_9f1e4e26_4_k_cu_0fcdbecc_158344cuda3std3__45__cpo3endE,@object
	.size		_ZN40_INTERNAL_9f1e4e26_4_k_cu_0fcdbecc_158344cuda3std3__45__cpo3endE,(_ZN40_INTERNAL_9f1e4e26_4_k_cu_0fcdbecc_158344cuda3std3__419piecewise_constructE - _ZN40_INTERNAL_9f1e4e26_4_k_cu_0fcdbecc_158344cuda3std3__45__cpo3endE)
_ZN40_INTERNAL_9f1e4e26_4_k_cu_0fcdbecc_158344cuda3std3__45__cpo3endE:
	.zero		1
	.type		_ZN40_INTERNAL_9f1e4e26_4_k_cu_0fcdbecc_158344cuda3std3__419piecewise_constructE,@object
	.size		_ZN40_INTERNAL_9f1e4e26_4_k_cu_0fcdbecc_158344cuda3std3__419piecewise_constructE,(_ZN40_INTERNAL_9f1e4e26_4_k_cu_0fcdbecc_158344cuda3std3__45__cpo4cendE - _ZN40_INTERNAL_9f1e4e26_4_k_cu_0fcdbecc_158344cuda3std3__419piecewise_constructE)
_ZN40_INTERNAL_9f1e4e26_4_k_cu_0fcdbecc_158344cuda3std3__419piecewise_constructE:
	.zero		1
	.type		_ZN40_INTERNAL_9f1e4e26_4_k_cu_0fcdbecc_158344cuda3std3__45__cpo4cendE,@object
	.size		_ZN40_INTERNAL_9f1e4e26_4_k_cu_0fcdbecc_158344cuda3std3__45__cpo4cendE,(_ZN40_INTERNAL_9f1e4e26_4_k_cu_0fcdbecc_158344cuda3std6ranges3__45__cpo4swapE - _ZN40_INTERNAL_9f1e4e26_4_k_cu_0fcdbecc_158344cuda3std3__45__cpo4cendE)
_ZN40_INTERNAL_9f1e4e26_4_k_cu_0fcdbecc_158344cuda3std3__45__cpo4cendE:
	.zero		1
	.type		_ZN40_INTERNAL_9f1e4e26_4_k_cu_0fcdbecc_158344cuda3std6ranges3__45__cpo4swapE,@object
	.size		_ZN40_INTERNAL_9f1e4e26_4_k_cu_0fcdbecc_158344cuda3std6ranges3__45__cpo4swapE,(.L_8 - _ZN40_INTERNAL_9f1e4e26_4_k_cu_0fcdbecc_158344cuda3std6ranges3__45__cpo4swapE)
_ZN40_INTERNAL_9f1e4e26_4_k_cu_0fcdbecc_158344cuda3std6ranges3__45__cpo4swapE:
	.zero		1
.L_8:


//--------------------- .nv.constant0._ZN7cutlass13device_kernelINS_4gemm6kernel13GemmUniversalIN4cute5tupleIJiiiiEEENS1_10collective13CollectiveMmaINS1_34MainloopSm90TmaGmmaWarpSpecializedILi28ENS5_IJNS4_1CILi1EEESB_SB_EEENS1_32KernelTmaWarpSpecializedPingpongEEENS5_IJNSA_ILi64EEESF_NSA_ILi32EEEEEENS_10bfloat16_tENS5_IJlSB_lEEESI_NS5_IJSB_llEEENS4_8TiledMMAINS4_8MMA_AtomIJNS4_4SM904GMMA27MMA_64x64x16_F32BF16BF16_SSILNSO_5MajorE0ELSQ_1ELNSO_7ScaleInE1ELSR_1EEEEEENS4_6LayoutISC_NS5_IJNSA_ILi0EEESV_SV_EEEEENS5_IJNS4_10UnderscoreESY_SY_EEEEENS4_13SM90_TMA_LOADENS4_14ComposedLayoutINS4_7SwizzleILi2ELi4ELi3EEENS4_18smem_ptr_flag_bitsILi16EEENSU_INS5_IJNSA_ILi8EEESG_EEENS5_IJSG_SB_EEEEEEEvNS4_8identityES11_NS12_INS13_ILi3ELi4ELi3EEES16_NSU_INS5_IJSF_S17_EEENS5_IJSB_SF_EEEEEEEvS1C_EENS_8epilogue10collective6detail29Sm90TmaWarpSpecializedAdapterINS1K_15DefaultEpilogueISI_SJ_SJ_NS1J_6thread17LinearCombinationISI_Li1EffLNS1O_9ScaleType4KindE0ELNS_15FloatRoundStyleE2ESI_EENS1_15EpilogueDefaultEEEEEvvEEEEvNT_6ParamsE --------------------------
	.section	.nv.constant0._ZN7cutlass13device_kernelINS_4gemm6kernel13GemmUniversalIN4cute5tupleIJiiiiEEENS1_10collective13CollectiveMmaINS1_34MainloopSm90TmaGmmaWarpSpecializedILi28ENS5_IJNS4_1CILi1EEESB_SB_EEENS1_32KernelTmaWarpSpecializedPingpongEEENS5_IJNSA_ILi64EEESF_NSA_ILi32EEEEEENS_10bfloat16_tENS5_IJlSB_lEEESI_NS5_IJSB_llEEENS4_8TiledMMAINS4_8MMA_AtomIJNS4_4SM904GMMA27MMA_64x64x16_F32BF16BF16_SSILNSO_5MajorE0ELSQ_1ELNSO_7ScaleInE1ELSR_1EEEEEENS4_6LayoutISC_NS5_IJNSA_ILi0EEESV_SV_EEEEENS5_IJNS4_10UnderscoreESY_SY_EEEEENS4_13SM90_TMA_LOADENS4_14ComposedLayoutINS4_7SwizzleILi2ELi4ELi3EEENS4_18smem_ptr_flag_bitsILi16EEENSU_INS5_IJNSA_ILi8EEESG_EEENS5_IJSG_SB_EEEEEEEvNS4_8identityES11_NS12_INS13_ILi3ELi4ELi3EEES16_NSU_INS5_IJSF_S17_EEENS5_IJSB_SF_EEEEEEEvS1C_EENS_8epilogue10collective6detail29Sm90TmaWarpSpecializedAdapterINS1K_15DefaultEpilogueISI_SJ_SJ_NS1J_6thread17LinearCombinationISI_Li1EffLNS1O_9ScaleType4KindE0ELNS_15FloatRoundStyleE2ESI_EENS1_15EpilogueDefaultEEEEEvvEEEEvNT_6ParamsE,"a",@progbits
	.sectionflags	@""
	.align	4
.nv.constant0._ZN7cutlass13device_kernelINS_4gemm6kernel13GemmUniversalIN4cute5tupleIJiiiiEEENS1_10collective13CollectiveMmaINS1_34MainloopSm90TmaGmmaWarpSpecializedILi28ENS5_IJNS4_1CILi1EEESB_SB_EEENS1_32KernelTmaWarpSpecializedPingpongEEENS5_IJNSA_ILi64EEESF_NSA_ILi32EEEEEENS_10bfloat16_tENS5_IJlSB_lEEESI_NS5_IJSB_llEEENS4_8TiledMMAINS4_8MMA_AtomIJNS4_4SM904GMMA27MMA_64x64x16_F32BF16BF16_SSILNSO_5MajorE0ELSQ_1ELNSO_7ScaleInE1ELSR_1EEEEEENS4_6LayoutISC_NS5_IJNSA_ILi0EEESV_SV_EEEEENS5_IJNS4_10UnderscoreESY_SY_EEEEENS4_13SM90_TMA_LOADENS4_14ComposedLayoutINS4_7SwizzleILi2ELi4ELi3EEENS4_18smem_ptr_flag_bitsILi16EEENSU_INS5_IJNSA_ILi8EEESG_EEENS5_IJSG_SB_EEEEEEEvNS4_8identityES11_NS12_INS13_ILi3ELi4ELi3EEES16_NSU_INS5_IJSF_S17_EEENS5_IJSB_SF_EEEEEEEvS1C_EENS_8epilogue10collective6detail29Sm90TmaWarpSpecializedAdapterINS1K_15DefaultEpilogueISI_SJ_SJ_NS1J_6thread17LinearCombinationISI_Li1EffLNS1O_9ScaleType4KindE0ELNS_15FloatRoundStyleE2ESI_EENS1_15EpilogueDefaultEEEEEvvEEEEvNT_6ParamsE:
	.zero		1664


//--------------------- SYMBOLS --------------------------

	.type		.nv.reservedSmem.offset0,@object
	.size		.nv.reservedSmem.offset0,0x4
	.type		__assertfail,@function
